//
// Generated by NVIDIA NVVM Compiler
//
// Compiler Build ID: CL-36424714
// Cuda compilation tools, release 13.0, V13.0.88
// Based on NVVM 20.0.0
//

.version 9.0
.target sm_100
.address_size 64

	// .globl	_Z16add_bias_nchw_1dPKfPfiiiif

.visible .entry _Z16add_bias_nchw_1dPKfPfiiiif(
	.param .u64 .ptr .align 1 _Z16add_bias_nchw_1dPKfPfiiiif_param_0,
	.param .u64 .ptr .align 1 _Z16add_bias_nchw_1dPKfPfiiiif_param_1,
	.param .u32 _Z16add_bias_nchw_1dPKfPfiiiif_param_2,
	.param .u32 _Z16add_bias_nchw_1dPKfPfiiiif_param_3,
	.param .u32 _Z16add_bias_nchw_1dPKfPfiiiif_param_4,
	.param .u32 _Z16add_bias_nchw_1dPKfPfiiiif_param_5,
	.param .f32 _Z16add_bias_nchw_1dPKfPfiiiif_param_6
)
{
	.reg .pred 	%p<23>;
	.reg .b32 	%r<85>;
	.reg .b32 	%f<17>;
	.reg .b64 	%rd<251>;

	ld.param.u64 	%rd122, [_Z16add_bias_nchw_1dPKfPfiiiif_param_0];
	ld.param.u64 	%rd123, [_Z16add_bias_nchw_1dPKfPfiiiif_param_1];
	ld.param.u32 	%r1, [_Z16add_bias_nchw_1dPKfPfiiiif_param_2];
	ld.param.u32 	%r2, [_Z16add_bias_nchw_1dPKfPfiiiif_param_3];
	ld.param.s32 	%rd4, [_Z16add_bias_nchw_1dPKfPfiiiif_param_4];
	ld.param.s32 	%rd5, [_Z16add_bias_nchw_1dPKfPfiiiif_param_5];
	cvta.to.global.u64 	%rd1, %rd123;
	cvta.to.global.u64 	%rd2, %rd122;
	cvt.s64.s32 	%rd3, %r2;
	mul.wide.s32 	%rd124, %r2, %r1;
	mul.lo.s64 	%rd125, %rd124, %rd4;
	mul.lo.s64 	%rd6, %rd125, %rd5;
	mov.u32 	%r3, %ctaid.x;
	cvt.u64.u32 	%rd7, %r3;
	mov.u32 	%r4, %ntid.x;
	cvt.u64.u32 	%rd8, %r4;
	mul.wide.u32 	%rd9, %r3, %r4;
	mov.u32 	%r5, %tid.x;
	cvt.u64.u32 	%rd218, %r5;
	add.s64 	%rd226, %rd9, %rd218;
	setp.ge.s64 	%p1, %rd226, %rd6;
	@%p1 bra 	$L__BB0_55;
	mov.u32 	%r6, %nctaid.x;
	cvt.u64.u32 	%rd126, %r6;
	mul.lo.s64 	%rd12, %rd8, %rd126;
	add.s64 	%rd127, %rd126, %rd7;
	mad.lo.s64 	%rd128, %rd127, %rd8, %rd218;
	max.u64 	%rd129, %rd6, %rd128;
	setp.lt.u64 	%p2, %rd128, %rd6;
	selp.u64 	%rd13, 1, 0, %p2;
	add.s64 	%rd130, %rd128, %rd13;
	sub.s64 	%rd14, %rd129, %rd130;
	or.b64  	%rd131, %rd14, %rd12;
	and.b64  	%rd132, %rd131, -4294967296;
	setp.ne.s64 	%p3, %rd132, 0;
	@%p3 bra 	$L__BB0_3;
	cvt.u32.u64 	%r7, %rd12;
	cvt.u32.u64 	%r8, %rd14;
	div.u32 	%r9, %r8, %r7;
	cvt.u64.u32 	%rd216, %r9;
	bra.uni 	$L__BB0_4;
$L__BB0_3:
	div.u64 	%rd216, %rd14, %rd12;
$L__BB0_4:
	add.s64 	%rd18, %rd216, %rd13;
	and.b64  	%rd133, %rd18, 3;
	setp.eq.s64 	%p4, %rd133, 3;
	@%p4 bra 	$L__BB0_17;
	add.s64 	%rd134, %rd18, 1;
	and.b64  	%rd135, %rd134, 3;
	neg.s64 	%rd217, %rd135;
	cvt.u32.u64 	%r10, %rd5;
	cvt.u32.u64 	%r15, %rd4;
$L__BB0_6:
	.pragma "nounroll";
	add.s64 	%rd22, %rd9, %rd218;
	or.b64  	%rd136, %rd22, %rd5;
	and.b64  	%rd137, %rd136, -4294967296;
	setp.ne.s64 	%p5, %rd137, 0;
	@%p5 bra 	$L__BB0_8;
	cvt.u32.u64 	%r11, %rd22;
	div.u32 	%r12, %r11, %r10;
	mul.lo.s32 	%r13, %r12, %r10;
	sub.s32 	%r14, %r11, %r13;
	cvt.u64.u32 	%rd219, %r12;
	cvt.u64.u32 	%rd220, %r14;
	bra.uni 	$L__BB0_9;
$L__BB0_8:
	div.s64 	%rd219, %rd22, %rd5;
	mul.lo.s64 	%rd138, %rd219, %rd5;
	sub.s64 	%rd220, %rd22, %rd138;
$L__BB0_9:
	or.b64  	%rd139, %rd219, %rd4;
	and.b64  	%rd140, %rd139, -4294967296;
	setp.ne.s64 	%p6, %rd140, 0;
	@%p6 bra 	$L__BB0_11;
	cvt.u32.u64 	%r16, %rd219;
	div.u32 	%r17, %r16, %r15;
	mul.lo.s32 	%r18, %r17, %r15;
	sub.s32 	%r19, %r16, %r18;
	cvt.u64.u32 	%rd221, %r17;
	cvt.u64.u32 	%rd222, %r19;
	bra.uni 	$L__BB0_12;
$L__BB0_11:
	div.s64 	%rd221, %rd219, %rd4;
	mul.lo.s64 	%rd141, %rd221, %rd4;
	sub.s64 	%rd222, %rd219, %rd141;
$L__BB0_12:
	or.b64  	%rd142, %rd221, %rd3;
	and.b64  	%rd143, %rd142, -4294967296;
	setp.ne.s64 	%p7, %rd143, 0;
	@%p7 bra 	$L__BB0_14;
	cvt.u32.u64 	%r20, %rd3;
	cvt.u32.u64 	%r21, %rd221;
	div.u32 	%r22, %r21, %r20;
	mul.lo.s32 	%r23, %r22, %r20;
	sub.s32 	%r24, %r21, %r23;
	cvt.u64.u32 	%rd223, %r22;
	cvt.u64.u32 	%rd224, %r24;
	bra.uni 	$L__BB0_15;
$L__BB0_14:
	div.s64 	%rd223, %rd221, %rd3;
	mul.lo.s64 	%rd144, %rd223, %rd3;
	sub.s64 	%rd224, %rd221, %rd144;
$L__BB0_15:
	ld.param.f32 	%f12, [_Z16add_bias_nchw_1dPKfPfiiiif_param_6];
	cvt.s64.s32 	%rd145, %rd223;
	mad.lo.s64 	%rd146, %rd145, %rd3, %rd224;
	mad.lo.s64 	%rd147, %rd146, %rd4, %rd222;
	mad.lo.s64 	%rd148, %rd147, %rd5, %rd220;
	shl.b64 	%rd149, %rd148, 2;
	add.s64 	%rd150, %rd2, %rd149;
	ld.global.nc.f32 	%f2, [%rd150];
	add.f32 	%f3, %f12, %f2;
	add.s64 	%rd151, %rd1, %rd149;
	st.global.f32 	[%rd151], %f3;
	add.s64 	%rd218, %rd218, %rd12;
	add.s64 	%rd217, %rd217, 1;
	setp.ne.s64 	%p8, %rd217, 0;
	@%p8 bra 	$L__BB0_6;
	add.s64 	%rd226, %rd9, %rd218;
$L__BB0_17:
	setp.lt.u64 	%p9, %rd18, 3;
	@%p9 bra 	$L__BB0_55;
$L__BB0_18:
	or.b64  	%rd152, %rd226, %rd5;
	and.b64  	%rd153, %rd152, -4294967296;
	setp.ne.s64 	%p10, %rd153, 0;
	@%p10 bra 	$L__BB0_20;
	cvt.u32.u64 	%r25, %rd5;
	cvt.u32.u64 	%r26, %rd226;
	div.u32 	%r27, %r26, %r25;
	mul.lo.s32 	%r28, %r27, %r25;
	sub.s32 	%r29, %r26, %r28;
	cvt.u64.u32 	%rd227, %r27;
	cvt.u64.u32 	%rd228, %r29;
	bra.uni 	$L__BB0_21;
$L__BB0_20:
	div.s64 	%rd227, %rd226, %rd5;
	mul.lo.s64 	%rd154, %rd227, %rd5;
	sub.s64 	%rd228, %rd226, %rd154;
$L__BB0_21:
	or.b64  	%rd155, %rd227, %rd4;
	and.b64  	%rd156, %rd155, -4294967296;
	setp.ne.s64 	%p11, %rd156, 0;
	@%p11 bra 	$L__BB0_23;
	cvt.u32.u64 	%r30, %rd4;
	cvt.u32.u64 	%r31, %rd227;
	div.u32 	%r32, %r31, %r30;
	mul.lo.s32 	%r33, %r32, %r30;
	sub.s32 	%r34, %r31, %r33;
	cvt.u64.u32 	%rd229, %r32;
	cvt.u64.u32 	%rd230, %r34;
	bra.uni 	$L__BB0_24;
$L__BB0_23:
	div.s64 	%rd229, %rd227, %rd4;
	mul.lo.s64 	%rd157, %rd229, %rd4;
	sub.s64 	%rd230, %rd227, %rd157;
$L__BB0_24:
	or.b64  	%rd158, %rd229, %rd3;
	and.b64  	%rd159, %rd158, -4294967296;
	setp.ne.s64 	%p12, %rd159, 0;
	@%p12 bra 	$L__BB0_26;
	cvt.u32.u64 	%r35, %rd3;
	cvt.u32.u64 	%r36, %rd229;
	div.u32 	%r37, %r36, %r35;
	mul.lo.s32 	%r38, %r37, %r35;
	sub.s32 	%r39, %r36, %r38;
	cvt.u64.u32 	%rd231, %r37;
	cvt.u64.u32 	%rd232, %r39;
	bra.uni 	$L__BB0_27;
$L__BB0_26:
	div.s64 	%rd231, %rd229, %rd3;
	mul.lo.s64 	%rd160, %rd231, %rd3;
	sub.s64 	%rd232, %rd229, %rd160;
$L__BB0_27:
	ld.param.f32 	%f13, [_Z16add_bias_nchw_1dPKfPfiiiif_param_6];
	cvt.s64.s32 	%rd161, %rd231;
	mad.lo.s64 	%rd162, %rd161, %rd3, %rd232;
	mad.lo.s64 	%rd163, %rd162, %rd4, %rd230;
	mad.lo.s64 	%rd164, %rd163, %rd5, %rd228;
	shl.b64 	%rd165, %rd164, 2;
	add.s64 	%rd166, %rd2, %rd165;
	ld.global.nc.f32 	%f4, [%rd166];
	add.f32 	%f5, %f13, %f4;
	add.s64 	%rd167, %rd1, %rd165;
	st.global.f32 	[%rd167], %f5;
	add.s64 	%rd64, %rd226, %rd12;
	or.b64  	%rd168, %rd64, %rd5;
	and.b64  	%rd169, %rd168, -4294967296;
	setp.ne.s64 	%p13, %rd169, 0;
	@%p13 bra 	$L__BB0_29;
	cvt.u32.u64 	%r40, %rd5;
	cvt.u32.u64 	%r41, %rd64;
	div.u32 	%r42, %r41, %r40;
	mul.lo.s32 	%r43, %r42, %r40;
	sub.s32 	%r44, %r41, %r43;
	cvt.u64.u32 	%rd233, %r42;
	cvt.u64.u32 	%rd234, %r44;
	bra.uni 	$L__BB0_30;
$L__BB0_29:
	div.s64 	%rd233, %rd64, %rd5;
	mul.lo.s64 	%rd170, %rd233, %rd5;
	sub.s64 	%rd234, %rd64, %rd170;
$L__BB0_30:
	or.b64  	%rd171, %rd233, %rd4;
	and.b64  	%rd172, %rd171, -4294967296;
	setp.ne.s64 	%p14, %rd172, 0;
	@%p14 bra 	$L__BB0_32;
	cvt.u32.u64 	%r45, %rd4;
	cvt.u32.u64 	%r46, %rd233;
	div.u32 	%r47, %r46, %r45;
	mul.lo.s32 	%r48, %r47, %r45;
	sub.s32 	%r49, %r46, %r48;
	cvt.u64.u32 	%rd235, %r47;
	cvt.u64.u32 	%rd236, %r49;
	bra.uni 	$L__BB0_33;
$L__BB0_32:
	div.s64 	%rd235, %rd233, %rd4;
	mul.lo.s64 	%rd173, %rd235, %rd4;
	sub.s64 	%rd236, %rd233, %rd173;
$L__BB0_33:
	or.b64  	%rd174, %rd235, %rd3;
	and.b64  	%rd175, %rd174, -4294967296;
	setp.ne.s64 	%p15, %rd175, 0;
	@%p15 bra 	$L__BB0_35;
	cvt.u32.u64 	%r50, %rd3;
	cvt.u32.u64 	%r51, %rd235;
	div.u32 	%r52, %r51, %r50;
	mul.lo.s32 	%r53, %r52, %r50;
	sub.s32 	%r54, %r51, %r53;
	cvt.u64.u32 	%rd237, %r52;
	cvt.u64.u32 	%rd238, %r54;
	bra.uni 	$L__BB0_36;
$L__BB0_35:
	div.s64 	%rd237, %rd235, %rd3;
	mul.lo.s64 	%rd176, %rd237, %rd3;
	sub.s64 	%rd238, %rd235, %rd176;
$L__BB0_36:
	ld.param.f32 	%f14, [_Z16add_bias_nchw_1dPKfPfiiiif_param_6];
	cvt.s64.s32 	%rd177, %rd237;
	mad.lo.s64 	%rd178, %rd177, %rd3, %rd238;
	mad.lo.s64 	%rd179, %rd178, %rd4, %rd236;
	mad.lo.s64 	%rd180, %rd179, %rd5, %rd234;
	shl.b64 	%rd181, %rd180, 2;
	add.s64 	%rd182, %rd2, %rd181;
	ld.global.nc.f32 	%f6, [%rd182];
	add.f32 	%f7, %f14, %f6;
	add.s64 	%rd183, %rd1, %rd181;
	st.global.f32 	[%rd183], %f7;
	add.s64 	%rd83, %rd64, %rd12;
	or.b64  	%rd184, %rd83, %rd5;
	and.b64  	%rd185, %rd184, -4294967296;
	setp.ne.s64 	%p16, %rd185, 0;
	@%p16 bra 	$L__BB0_38;
	cvt.u32.u64 	%r55, %rd5;
	cvt.u32.u64 	%r56, %rd83;
	div.u32 	%r57, %r56, %r55;
	mul.lo.s32 	%r58, %r57, %r55;
	sub.s32 	%r59, %r56, %r58;
	cvt.u64.u32 	%rd239, %r57;
	cvt.u64.u32 	%rd240, %r59;
	bra.uni 	$L__BB0_39;
$L__BB0_38:
	div.s64 	%rd239, %rd83, %rd5;
	mul.lo.s64 	%rd186, %rd239, %rd5;
	sub.s64 	%rd240, %rd83, %rd186;
$L__BB0_39:
	or.b64  	%rd187, %rd239, %rd4;
	and.b64  	%rd188, %rd187, -4294967296;
	setp.ne.s64 	%p17, %rd188, 0;
	@%p17 bra 	$L__BB0_41;
	cvt.u32.u64 	%r60, %rd4;
	cvt.u32.u64 	%r61, %rd239;
	div.u32 	%r62, %r61, %r60;
	mul.lo.s32 	%r63, %r62, %r60;
	sub.s32 	%r64, %r61, %r63;
	cvt.u64.u32 	%rd241, %r62;
	cvt.u64.u32 	%rd242, %r64;
	bra.uni 	$L__BB0_42;
$L__BB0_41:
	div.s64 	%rd241, %rd239, %rd4;
	mul.lo.s64 	%rd189, %rd241, %rd4;
	sub.s64 	%rd242, %rd239, %rd189;
$L__BB0_42:
	or.b64  	%rd190, %rd241, %rd3;
	and.b64  	%rd191, %rd190, -4294967296;
	setp.ne.s64 	%p18, %rd191, 0;
	@%p18 bra 	$L__BB0_44;
	cvt.u32.u64 	%r65, %rd3;
	cvt.u32.u64 	%r66, %rd241;
	div.u32 	%r67, %r66, %r65;
	mul.lo.s32 	%r68, %r67, %r65;
	sub.s32 	%r69, %r66, %r68;
	cvt.u64.u32 	%rd243, %r67;
	cvt.u64.u32 	%rd244, %r69;
	bra.uni 	$L__BB0_45;
$L__BB0_44:
	div.s64 	%rd243, %rd241, %rd3;
	mul.lo.s64 	%rd192, %rd243, %rd3;
	sub.s64 	%rd244, %rd241, %rd192;
$L__BB0_45:
	ld.param.f32 	%f15, [_Z16add_bias_nchw_1dPKfPfiiiif_param_6];
	cvt.s64.s32 	%rd193, %rd243;
	mad.lo.s64 	%rd194, %rd193, %rd3, %rd244;
	mad.lo.s64 	%rd195, %rd194, %rd4, %rd242;
	mad.lo.s64 	%rd196, %rd195, %rd5, %rd240;
	shl.b64 	%rd197, %rd196, 2;
	add.s64 	%rd198, %rd2, %rd197;
	ld.global.nc.f32 	%f8, [%rd198];
	add.f32 	%f9, %f15, %f8;
	add.s64 	%rd199, %rd1, %rd197;
	st.global.f32 	[%rd199], %f9;
	add.s64 	%rd102, %rd83, %rd12;
	or.b64  	%rd200, %rd102, %rd5;
	and.b64  	%rd201, %rd200, -4294967296;
	setp.ne.s64 	%p19, %rd201, 0;
	@%p19 bra 	$L__BB0_47;
	cvt.u32.u64 	%r70, %rd5;
	cvt.u32.u64 	%r71, %rd102;
	div.u32 	%r72, %r71, %r70;
	mul.lo.s32 	%r73, %r72, %r70;
	sub.s32 	%r74, %r71, %r73;
	cvt.u64.u32 	%rd245, %r72;
	cvt.u64.u32 	%rd246, %r74;
	bra.uni 	$L__BB0_48;
$L__BB0_47:
	div.s64 	%rd245, %rd102, %rd5;
	mul.lo.s64 	%rd202, %rd245, %rd5;
	sub.s64 	%rd246, %rd102, %rd202;
$L__BB0_48:
	or.b64  	%rd203, %rd245, %rd4;
	and.b64  	%rd204, %rd203, -4294967296;
	setp.ne.s64 	%p20, %rd204, 0;
	@%p20 bra 	$L__BB0_50;
	cvt.u32.u64 	%r75, %rd4;
	cvt.u32.u64 	%r76, %rd245;
	div.u32 	%r77, %r76, %r75;
	mul.lo.s32 	%r78, %r77, %r75;
	sub.s32 	%r79, %r76, %r78;
	cvt.u64.u32 	%rd247, %r77;
	cvt.u64.u32 	%rd248, %r79;
	bra.uni 	$L__BB0_51;
$L__BB0_50:
	div.s64 	%rd247, %rd245, %rd4;
	mul.lo.s64 	%rd205, %rd247, %rd4;
	sub.s64 	%rd248, %rd245, %rd205;
$L__BB0_51:
	or.b64  	%rd206, %rd247, %rd3;
	and.b64  	%rd207, %rd206, -4294967296;
	setp.ne.s64 	%p21, %rd207, 0;
	@%p21 bra 	$L__BB0_53;
	cvt.u32.u64 	%r80, %rd3;
	cvt.u32.u64 	%r81, %rd247;
	div.u32 	%r82, %r81, %r80;
	mul.lo.s32 	%r83, %r82, %r80;
	sub.s32 	%r84, %r81, %r83;
	cvt.u64.u32 	%rd249, %r82;
	cvt.u64.u32 	%rd250, %r84;
	bra.uni 	$L__BB0_54;
$L__BB0_53:
	div.s64 	%rd249, %rd247, %rd3;
	mul.lo.s64 	%rd208, %rd249, %rd3;
	sub.s64 	%rd250, %rd247, %rd208;
$L__BB0_54:
	ld.param.f32 	%f16, [_Z16add_bias_nchw_1dPKfPfiiiif_param_6];
	cvt.s64.s32 	%rd209, %rd249;
	mad.lo.s64 	%rd210, %rd209, %rd3, %rd250;
	mad.lo.s64 	%rd211, %rd210, %rd4, %rd248;
	mad.lo.s64 	%rd212, %rd211, %rd5, %rd246;
	shl.b64 	%rd213, %rd212, 2;
	add.s64 	%rd214, %rd2, %rd213;
	ld.global.nc.f32 	%f10, [%rd214];
	add.f32 	%f11, %f16, %f10;
	add.s64 	%rd215, %rd1, %rd213;
	st.global.f32 	[%rd215], %f11;
	add.s64 	%rd226, %rd102, %rd12;
	setp.lt.s64 	%p22, %rd226, %rd6;
	@%p22 bra 	$L__BB0_18;
$L__BB0_55:
	ret;

}


// ===== COMPILED SASS (sm_100) =====

	.target	sm_100

	.elftype	@"ET_EXEC"


//--------------------- .note.nv.tkinfo           --------------------------
	.section	.note.nv.tkinfo,"",@"SHT_NOTE"
	.sectionflags	@"SHF_NOTE_NV_TKINFO"
	.tkinfo
        /*0018*/ 	.word	0x00000002
        /*0030*/ 	.string	""
        /*0030*/ 	.string	"ptxas"
        /*0030*/ 	.string	"Cuda compilation tools, release 13.0, V13.0.88"
        /*0030*/ 	.string	"Build cuda_13.0.r13.0/compiler.36424714_0"
        /*0030*/ 	.string	"-arch sm_100 -m 64 "



//--------------------- .note.nv.cuinfo           --------------------------
	.section	.note.nv.cuinfo,"",@"SHT_NOTE"
	.sectionflags	@"SHF_NOTE_NV_CUINFO"
        /*0018*/ 	.short	0x0002
        /*001a*/ 	.short	0x0064
        /*001c*/ 	.short	0x0082
	.zero		2


//--------------------- .nv.info                  --------------------------
	.section	.nv.info,"",@"SHT_CUDA_INFO"
	.align	4


	//----- nvinfo : EIATTR_REGCOUNT
	.align		4
        /*0000*/ 	.byte	0x04, 0x2f
        /*0002*/ 	.short	(.L_1 - .L_0)
	.align		4
.L_0:
        /*0004*/ 	.word	index@(_Z16add_bias_nchw_1dPKfPfiiiif)
        /*0008*/ 	.word	0x00000020


	//----- nvinfo : EIATTR_FRAME_SIZE
	.align		4
.L_1:
        /*000c*/ 	.byte	0x04, 0x11
        /*000e*/ 	.short	(.L_3 - .L_2)
	.align		4
.L_2:
        /*0010*/ 	.word	index@($__internal_1_$__cuda_sm20_div_u64)
        /*0014*/ 	.word	0x00000000


	//----- nvinfo : EIATTR_FRAME_SIZE
	.align		4
.L_3:
        /*0018*/ 	.byte	0x04, 0x11
        /*001a*/ 	.short	(.L_5 - .L_4)
	.align		4
.L_4:
        /*001c*/ 	.word	index@($__internal_0_$__cuda_sm20_div_s64)
        /*0020*/ 	.word	0x00000000


	//----- nvinfo : EIATTR_FRAME_SIZE
	.align		4
.L_5:
        /*0024*/ 	.byte	0x04, 0x11
        /*0026*/ 	.short	(.L_7 - .L_6)
	.align		4
.L_6:
        /*0028*/ 	.word	index@(_Z16add_bias_nchw_1dPKfPfiiiif)
        /*002c*/ 	.word	0x00000000


	//----- nvinfo : EIATTR_MIN_STACK_SIZE
	.align		4
.L_7:
        /*0030*/ 	.byte	0x04, 0x12
        /*0032*/ 	.short	(.L_9 - .L_8)
	.align		4
.L_8:
        /*0034*/ 	.word	index@(_Z16add_bias_nchw_1dPKfPfiiiif)
        /*0038*/ 	.word	0x00000000
.L_9:


//--------------------- .nv.compat                --------------------------
	.section	.nv.compat,"",@"SHT_CUDA_COMPAT_INFO"
	.align	4
        /*0000*/ 	.byte	0x02, 0x09, 0x00, 0x00, 0x02, 0x02, 0x01, 0x00, 0x02, 0x05, 0x05, 0x00, 0x03, 0x07, 0x01, 0x01
        /*0010*/ 	.byte	0x02, 0x03, 0x00, 0x00, 0x02, 0x06, 0x01, 0x00, 0x04, 0x0b, 0x08, 0x00, 0x09, 0x00, 0x00, 0x00
        /*0020*/ 	.byte	0x00, 0x00, 0x00, 0x00


//--------------------- .nv.info._Z16add_bias_nchw_1dPKfPfiiiif --------------------------
	.section	.nv.info._Z16add_bias_nchw_1dPKfPfiiiif,"",@"SHT_CUDA_INFO"
	.sectionflags	@""
	.align	4


	//----- nvinfo : EIATTR_CUDA_API_VERSION
	.align		4
        /*0000*/ 	.byte	0x04, 0x37
        /*0002*/ 	.short	(.L_11 - .L_10)
.L_10:
        /*0004*/ 	.word	0x00000082


	//----- nvinfo : EIATTR_KPARAM_INFO
	.align		4
.L_11:
        /*0008*/ 	.byte	0x04, 0x17
        /*000a*/ 	.short	(.L_13 - .L_12)
.L_12:
        /*000c*/ 	.word	0x00000000
        /*0010*/ 	.short	0x0006
        /*0012*/ 	.short	0x0020
        /*0014*/ 	.byte	0x00, 0xf0, 0x11, 0x00


	//----- nvinfo : EIATTR_KPARAM_INFO
	.align		4
.L_13:
        /*0018*/ 	.byte	0x04, 0x17
        /*001a*/ 	.short	(.L_15 - .L_14)
.L_14:
        /*001c*/ 	.word	0x00000000
        /*0020*/ 	.short	0x0005
        /*0022*/ 	.short	0x001c
        /*0024*/ 	.byte	0x00, 0xf0, 0x11, 0x00


	//----- nvinfo : EIATTR_KPARAM_INFO
	.align		4
.L_15:
        /*0028*/ 	.byte	0x04, 0x17
        /*002a*/ 	.short	(.L_17 - .L_16)
.L_16:
        /*002c*/ 	.word	0x00000000
        /*0030*/ 	.short	0x0004
        /*0032*/ 	.short	0x0018
        /*0034*/ 	.byte	0x00, 0xf0, 0x11, 0x00


	//----- nvinfo : EIATTR_KPARAM_INFO
	.align		4
.L_17:
        /*0038*/ 	.byte	0x04, 0x17
        /*003a*/ 	.short	(.L_19 - .L_18)
.L_18:
        /*003c*/ 	.word	0x00000000
        /*0040*/ 	.short	0x0003
        /*0042*/ 	.short	0x0014
        /*0044*/ 	.byte	0x00, 0xf0, 0x11, 0x00


	//----- nvinfo : EIATTR_KPARAM_INFO
	.align		4
.L_19:
        /*0048*/ 	.byte	0x04, 0x17
        /*004a*/ 	.short	(.L_21 - .L_20)
.L_20:
        /*004c*/ 	.word	0x00000000
        /*0050*/ 	.short	0x0002
        /*0052*/ 	.short	0x0010
        /*0054*/ 	.byte	0x00, 0xf0, 0x11, 0x00


	//----- nvinfo : EIATTR_KPARAM_INFO
	.align		4
.L_21:
        /*0058*/ 	.byte	0x04, 0x17
        /*005a*/ 	.short	(.L_23 - .L_22)
.L_22:
        /*005c*/ 	.word	0x00000000
        /*0060*/ 	.short	0x0001
        /*0062*/ 	.short	0x0008
        /*0064*/ 	.byte	0x00, 0xf5, 0x21, 0x00


	//----- nvinfo : EIATTR_KPARAM_INFO
	.align		4
.L_23:
        /*0068*/ 	.byte	0x04, 0x17
        /*006a*/ 	.short	(.L_25 - .L_24)
.L_24:
        /*006c*/ 	.word	0x00000000
        /*0070*/ 	.short	0x0000
        /*0072*/ 	.short	0x0000
        /*0074*/ 	.byte	0x00, 0xf5, 0x21, 0x00


	//----- nvinfo : EIATTR_SPARSE_MMA_MASK
	.align		4
.L_25:
        /*0078*/ 	.byte	0x03, 0x50
        /*007a*/ 	.short	0x0000


	//----- nvinfo : EIATTR_MAXREG_COUNT
	.align		4
        /*007c*/ 	.byte	0x03, 0x1b
        /*007e*/ 	.short	0x00ff


	//----- nvinfo : EIATTR_MERCURY_ISA_VERSION
	.align		4
        /*0080*/ 	.byte	0x03, 0x5f
        /*0082*/ 	.short	0x0101


	//----- nvinfo : EIATTR_VRC_CTA_INIT_COUNT
	.align		4
        /*0084*/ 	.byte	0x02, 0x4a
	.zero		1
	.zero		1


	//----- nvinfo : EIATTR_EXIT_INSTR_OFFSETS
	.align		4
        /*0088*/ 	.byte	0x04, 0x1c
        /*008a*/ 	.short	(.L_27 - .L_26)


	//   ....[0]....
.L_26:
        /*008c*/ 	.word	0x00000150


	//   ....[1]....
        /*0090*/ 	.word	0x000010d0


	//   ....[2]....
        /*0094*/ 	.word	0x00003800


	//----- nvinfo : EIATTR_CRS_STACK_SIZE
	.align		4
.L_27:
        /*0098*/ 	.byte	0x04, 0x1e
        /*009a*/ 	.short	(.L_29 - .L_28)
.L_28:
        /*009c*/ 	.word	0x00000000


	//----- nvinfo : EIATTR_CBANK_PARAM_SIZE
	.align		4
.L_29:
        /*00a0*/ 	.byte	0x03, 0x19
        /*00a2*/ 	.short	0x0024


	//----- nvinfo : EIATTR_PARAM_CBANK
	.align		4
        /*00a4*/ 	.byte	0x04, 0x0a
        /*00a6*/ 	.short	(.L_31 - .L_30)
	.align		4
.L_30:
        /*00a8*/ 	.word	index@(.nv.constant0._Z16add_bias_nchw_1dPKfPfiiiif)
        /*00ac*/ 	.short	0x0380
        /*00ae*/ 	.short	0x0024


	//----- nvinfo : EIATTR_SW_WAR
	.align		4
.L_31:
        /*00b0*/ 	.byte	0x04, 0x36
        /*00b2*/ 	.short	(.L_33 - .L_32)
.L_32:
        /*00b4*/ 	.word	0x00000008
.L_33:


//--------------------- .nv.callgraph             --------------------------
	.section	.nv.callgraph,"",@"SHT_CUDA_CALLGRAPH"
	.align	4
	.sectionentsize	8
	.align		4
        /*0000*/ 	.word	0x00000000
	.align		4
        /*0004*/ 	.word	0xffffffff
	.align		4
        /*0008*/ 	.word	0x00000000
	.align		4
        /*000c*/ 	.word	0xfffffffe
	.align		4
        /*0010*/ 	.word	0x00000000
	.align		4
        /*0014*/ 	.word	0xfffffffd
	.align		4
        /*0018*/ 	.word	0x00000000
	.align		4
        /*001c*/ 	.word	0xfffffffc


//--------------------- .text._Z16add_bias_nchw_1dPKfPfiiiif --------------------------
	.section	.text._Z16add_bias_nchw_1dPKfPfiiiif,"ax",@progbits
	.align	128
        .global         _Z16add_bias_nchw_1dPKfPfiiiif
        .type           _Z16add_bias_nchw_1dPKfPfiiiif,@function
        .size           _Z16add_bias_nchw_1dPKfPfiiiif,(.L_x_56 - _Z16add_bias_nchw_1dPKfPfiiiif)
        .other          _Z16add_bias_nchw_1dPKfPfiiiif,@"STO_CUDA_ENTRY STV_DEFAULT"
_Z16add_bias_nchw_1dPKfPfiiiif:
.text._Z16add_bias_nchw_1dPKfPfiiiif:
[----:B------:R-:W-:Y:S01]  /*0000*/  LDC R1, c[0x0][0x37c] ;  /* 0x0000df00ff017b82 */ /* 0x000fe20000000800 */
[----:B------:R-:W0:Y:S01]  /*0010*/  LDCU.128 UR4, c[0x0][0x390] ;  /* 0x00007200ff0477ac */ /* 0x000e220008000c00 */
[----:B------:R-:W1:Y:S06]  /*0020*/  S2R R22, SR_TID.X ;  /* 0x0000000000167919 */ /* 0x000e6c0000002100 */
[----:B------:R-:W2:Y:S01]  /*0030*/  S2UR UR10, SR_CTAID.X ;  /* 0x00000000000a79c3 */ /* 0x000ea20000002500 */
[----:B------:R-:W2:Y:S01]  /*0040*/  LDCU UR11, c[0x0][0x360] ;  /* 0x00006c00ff0b77ac */ /* 0x000ea20008000800 */
[----:B0-----:R-:W-:-:S02]  /*0050*/  UIMAD.WIDE UR4, UR5, UR4, URZ ;  /* 0x00000004050472a5 */ /* 0x001fc4000f8e02ff */
[----:B------:R-:W-:Y:S02]  /*0060*/  USHF.R.S32.HI UR13, URZ, 0x1f, UR6 ;  /* 0x0000001fff0d7899 */ /* 0x000fe40008011406 */
[----:B------:R-:W-:Y:S02]  /*0070*/  UIMAD UR5, UR5, UR6, URZ ;  /* 0x00000006050572a4 */ /* 0x000fe4000f8e02ff */
[----:B------:R-:W-:Y:S02]  /*0080*/  UIMAD.WIDE.U32 UR8, UR4, UR6, URZ ;  /* 0x00000006040872a5 */ /* 0x000fe4000f8e00ff */
[----:B------:R-:W-:Y:S02]  /*0090*/  UIMAD UR4, UR4, UR13, UR5 ;  /* 0x0000000d040472a4 */ /* 0x000fe4000f8e0205 */
[----:B--2---:R-:W-:Y:S02]  /*00a0*/  UIMAD.WIDE.U32 UR14, UR10, UR11, URZ ;  /* 0x0000000b0a0e72a5 */ /* 0x004fe4000f8e00ff */
[----:B------:R-:W-:-:S02]  /*00b0*/  UIADD3 UR4, UPT, UPT, UR9, UR4, URZ ;  /* 0x0000000409047290 */ /* 0x000fc4000fffe0ff */
[----:B------:R-:W-:Y:S02]  /*00c0*/  USHF.R.S32.HI UR24, URZ, 0x1f, UR7 ;  /* 0x0000001fff187899 */ /* 0x000fe40008011407 */
[----:B------:R-:W-:Y:S01]  /*00d0*/  UIMAD UR4, UR4, UR7, URZ ;  /* 0x00000007040472a4 */ /* 0x000fe2000f8e02ff */
[----:B-1----:R-:W-:Y:S01]  /*00e0*/  IADD3 R8, P0, PT, R22, UR14, RZ ;  /* 0x0000000e16087c10 */ /* 0x002fe2000ff1e0ff */
[----:B------:R-:W-:Y:S02]  /*00f0*/  UIMAD.WIDE.U32 UR6, UR8, UR7, URZ ;  /* 0x00000007080672a5 */ /* 0x000fe4000f8e00ff */
[----:B------:R-:W-:Y:S02]  /*0100*/  UIMAD UR4, UR24, UR8, UR4 ;  /* 0x00000008180472a4 */ /* 0x000fe4000f8e0204 */
[----:B------:R-:W-:Y:S02]  /*0110*/  IMAD.X R15, RZ, RZ, UR15, P0 ;  /* 0x0000000fff0f7e24 */ /* 0x000fe400080e06ff */
[----:B------:R-:W-:Y:S01]  /*0120*/  UIADD3 UR12, UPT, UPT, UR7, UR4, URZ ;  /* 0x00000004070c7290 */ /* 0x000fe2000fffe0ff */
[----:B------:R-:W-:-:S05]  /*0130*/  ISETP.GE.U32.AND P0, PT, R8, UR6, PT ;  /* 0x0000000608007c0c */ /* 0x000fca000bf06070 */
[----:B------:R-:W-:-:S13]  /*0140*/  ISETP.GE.AND.EX P0, PT, R15, UR12, PT, P0 ;  /* 0x0000000c0f007c0c */ /* 0x000fda000bf06300 */
[----:B------:R-:W-:Y:S05]  /*0150*/  @P0 EXIT ;  /* 0x000000000000094d */ /* 0x000fea0003800000 */
[----:B------:R-:W0:Y:S01]  /*0160*/  LDCU UR8, c[0x0][0x370] ;  /* 0x00006e00ff0877ac */ /* 0x000e220008000800 */
[----:B------:R-:W-:Y:S01]  /*0170*/  IMAD.MOV.U32 R23, RZ, RZ, RZ ;  /* 0x000000ffff177224 */ /* 0x000fe200078e00ff */
[----:B------:R-:W-:Y:S01]  /*0180*/  BSSY.RECONVERGENT B0, `(.L_x_0) ;  /* 0x000002d000007945 */ /* 0x000fe20003800200 */
[----:B------:R-:W-:Y:S01]  /*0190*/  IMAD.U32 R0, RZ, RZ, UR12 ;  /* 0x0000000cff007e24 */ /* 0x000fe2000f8e00ff */
[----:B0-----:R-:W-:Y:S02]  /*01a0*/  UIADD3 UR10, UP0, UPT, UR10, UR8, URZ ;  /* 0x000000080a0a7290 */ /* 0x001fe4000ff1e0ff */
[----:B------:R-:W-:Y:S02]  /*01b0*/  UIMAD.WIDE.U32 UR8, UR11, UR8, URZ ;  /* 0x000000080b0872a5 */ /* 0x000fe4000f8e00ff */
[----:B------:R-:W-:Y:S02]  /*01c0*/  UIADD3.X UR4, UPT, UPT, URZ, URZ, URZ, UP0, !UPT ;  /* 0x000000ffff047290 */ /* 0x000fe400087fe4ff */
[----:B------:R-:W-:-:S02]  /*01d0*/  MOV R3, UR10 ;  /* 0x0000000a00037c02 */ /* 0x000fc40008000f00 */
[----:B------:R-:W-:-:S03]  /*01e0*/  UIMAD UR4, UR4, UR11, URZ ;  /* 0x0000000b040472a4 */ /* 0x000fc6000f8e02ff */
[----:B------:R-:W-:-:S04]  /*01f0*/  IMAD.WIDE.U32 R2, R3, UR11, R22 ;  /* 0x0000000b03027c25 */ /* 0x000fc8000f8e0016 */
[----:B------:R-:W-:Y:S01]  /*0200*/  VIADD R3, R3, UR4 ;  /* 0x0000000403037c36 */ /* 0x000fe20008000000 */
[C---:B------:R-:W-:Y:S01]  /*0210*/  ISETP.LT.U32.AND P1, PT, R2.reuse, UR6, PT ;  /* 0x0000000602007c0c */ /* 0x040fe2000bf21070 */
[----:B------:R-:W-:Y:S01]  /*0220*/  UMOV UR4, URZ ;  /* 0x000000ff00047c82 */ /* 0x000fe20008000000 */
[----:B------:R-:W-:Y:S01]  /*0230*/  ISETP.GE.U32.AND P0, PT, R2, UR6, PT ;  /* 0x0000000602007c0c */ /* 0x000fe2000bf06070 */
[----:B------:R-:W-:Y:S01]  /*0240*/  UIADD3 UR5, UPT, UPT, UR9, UR4, URZ ;  /* 0x0000000409057290 */ /* 0x000fe2000fffe0ff */
[----:B------:R-:W-:Y:S02]  /*0250*/  ISETP.GT.U32.AND.EX P1, PT, R0, R3, PT, P1 ;  /* 0x000000030000720c */ /* 0x000fe40003f24110 */
[----:B------:R-:W-:Y:S02]  /*0260*/  ISETP.GE.U32.AND.EX P0, PT, R3, UR12, PT, P0 ;  /* 0x0000000c03007c0c */ /* 0x000fe4000bf06100 */
[----:B------:R-:W-:Y:S02]  /*0270*/  SEL R0, R2, UR6, !P1 ;  /* 0x0000000602007c07 */ /* 0x000fe4000c800000 */
[----:B------:R-:W-:-:S04]  /*0280*/  SEL R21, RZ, 0x1, P0 ;  /* 0x00000001ff157807 */ /* 0x000fc80000000000 */
[----:B------:R-:W-:Y:S02]  /*0290*/  IADD3 R0, P0, P2, R0, -R2, -R21 ;  /* 0x8000000200007210 */ /* 0x000fe40007a1e815 */
[----:B------:R-:W-:-:S04]  /*02a0*/  SEL R2, R3, UR12, !P1 ;  /* 0x0000000c03027c07 */ /* 0x000fc8000c800000 */
[----:B------:R-:W-:-:S04]  /*02b0*/  IADD3.X R2, PT, PT, R2, -0x1, ~R3, P0, P2 ;  /* 0xffffffff02027810 */ /* 0x000fc800007e4c03 */
[----:B------:R-:W-:-:S04]  /*02c0*/  LOP3.LUT R3, R2, UR5, RZ, 0xfc, !PT ;  /* 0x0000000502037c12 */ /* 0x000fc8000f8efcff */
[----:B------:R-:W-:-:S13]  /*02d0*/  ISETP.NE.U32.AND P0, PT, R3, RZ, PT ;  /* 0x000000ff0300720c */ /* 0x000fda0003f05070 */
[----:B------:R-:W-:Y:S05]  /*02e0*/  @P0 BRA `(.L_x_1) ;  /* 0x0000000000500947 */ /* 0x000fea0003800000 */
[----:B------:R-:W0:Y:S01]  /*02f0*/  I2F.U32.RP R4, UR8 ;  /* 0x0000000800047d06 */ /* 0x000e220008209000 */
[----:B------:R-:W-:-:S07]  /*0300*/  ISETP.NE.U32.AND P2, PT, RZ, UR8, PT ;  /* 0x00000008ff007c0c */ /* 0x000fce000bf45070 */
[----:B0-----:R-:W0:Y:S02]  /*0310*/  MUFU.RCP R4, R4 ;  /* 0x0000000400047308 */ /* 0x001e240000001000 */
[----:B0-----:R-:W-:-:S06]  /*0320*/  IADD3 R2, PT, PT, R4, 0xffffffe, RZ ;  /* 0x0ffffffe04027810 */ /* 0x001fcc0007ffe0ff */
[----:B------:R0:W1:Y:S02]  /*0330*/  F2I.FTZ.U32.TRUNC.NTZ R3, R2 ;  /* 0x0000000200037305 */ /* 0x000064000021f000 */
[----:B0-----:R-:W-:Y:S02]  /*0340*/  IMAD.MOV.U32 R2, RZ, RZ, RZ ;  /* 0x000000ffff027224 */ /* 0x001fe400078e00ff */
[----:B-1----:R-:W-:-:S04]  /*0350*/  IMAD.MOV R5, RZ, RZ, -R3 ;  /* 0x000000ffff057224 */ /* 0x002fc800078e0a03 */
[----:B------:R-:W-:-:S04]  /*0360*/  IMAD R5, R5, UR8, RZ ;  /* 0x0000000805057c24 */ /* 0x000fc8000f8e02ff */
[----:B------:R-:W-:-:S06]  /*0370*/  IMAD.HI.U32 R3, R3, R5, R2 ;  /* 0x0000000503037227 */ /* 0x000fcc00078e0002 */
[----:B------:R-:W-:-:S05]  /*0380*/  IMAD.HI.U32 R2, R3, R0, RZ ;  /* 0x0000000003027227 */ /* 0x000fca00078e00ff */
[----:B------:R-:W-:-:S05]  /*0390*/  IADD3 R3, PT, PT, -R2, RZ, RZ ;  /* 0x000000ff02037210 */ /* 0x000fca0007ffe1ff */
[----:B------:R-:W-:Y:S02]  /*03a0*/  IMAD R0, R3, UR8, R0 ;  /* 0x0000000803007c24 */ /* 0x000fe4000f8e0200 */
[----:B------:R-:W-:-:S03]  /*03b0*/  IMAD.MOV.U32 R3, RZ, RZ, RZ ;  /* 0x000000ffff037224 */ /* 0x000fc600078e00ff */
[----:B------:R-:W-:-:S13]  /*03c0*/  ISETP.GE.U32.AND P0, PT, R0, UR8, PT ;  /* 0x0000000800007c0c */ /* 0x000fda000bf06070 */
[----:B------:R-:W-:Y:S02]  /*03d0*/  @P0 VIADD R0, R0, -UR8 ;  /* 0x8000000800000c36 */ /* 0x000fe40008000000 */
[----:B------:R-:W-:-:S03]  /*03e0*/  @P0 VIADD R2, R2, 0x1 ;  /* 0x0000000102020836 */ /* 0x000fc60000000000 */
[----:B------:R-:W-:-:S13]  /*03f0*/  ISETP.GE.U32.AND P1, PT, R0, UR8, PT ;  /* 0x0000000800007c0c */ /* 0x000fda000bf26070 */
[----:B------:R-:W-:Y:S02]  /*0400*/  @P1 IADD3 R2, PT, PT, R2, 0x1, RZ ;  /* 0x0000000102021810 */ /* 0x000fe40007ffe0ff */
[----:B------:R-:W-:Y:S01]  /*0410*/  @!P2 LOP3.LUT R2, RZ, UR8, RZ, 0x33, !PT ;  /* 0x00000008ff02ac12 */ /* 0x000fe2000f8e33ff */
[----:B------:R-:W-:Y:S06]  /*0420*/  BRA `(.L_x_2) ;  /* 0x0000000000087947 */ /* 0x000fec0003800000 */
.L_x_1:
[----:B------:R-:W-:-:S07]  /*0430*/  MOV R4, 0x450 ;  /* 0x0000045000047802 */ /* 0x000fce0000000f00 */
[----:B------:R-:W-:Y:S05]  /*0440*/  CALL.REL.NOINC `($__internal_1_$__cuda_sm20_div_u64) ;  /* 0x00000038003c7944 */ /* 0x000fea0003c00000 */
.L_x_2:
[----:B------:R-:W-:Y:S05]  /*0450*/  BSYNC.RECONVERGENT B0 ;  /* 0x0000000000007941 */ /* 0x000fea0003800200 */
.L_x_0:
[----:B------:R-:W-:Y:S01]  /*0460*/  IADD3 R21, P1, PT, R2, R21, RZ ;  /* 0x0000001502157210 */ /* 0x000fe20007f3e0ff */
[----:B------:R-:W0:Y:S01]  /*0470*/  LDCU UR4, c[0x0][0x394] ;  /* 0x00007280ff0477ac */ /* 0x000e220008000800 */
[----:B------:R-:W-:Y:S02]  /*0480*/  BSSY.RECONVERGENT B0, `(.L_x_3) ;  /* 0x00000bb000007945 */ /* 0x000fe40003800200 */
[----:B------:R-:W-:Y:S01]  /*0490*/  LOP3.LUT R0, R21, 0x3, RZ, 0xc0, !PT ;  /* 0x0000000315007812 */ /* 0x000fe200078ec0ff */
[----:B------:R-:W1:Y:S01]  /*04a0*/  LDCU.64 UR10, c[0x0][0x358] ;  /* 0x00006b00ff0a77ac */ /* 0x000e620008000a00 */
[----:B------:R-:W-:Y:S02]  /*04b0*/  IMAD.X R20, RZ, RZ, R3, P1 ;  /* 0x000000ffff147224 */ /* 0x000fe400008e0603 */
[----:B------:R-:W-:Y:S01]  /*04c0*/  ISETP.NE.U32.AND P0, PT, R0, 0x3, PT ;  /* 0x000000030000780c */ /* 0x000fe20003f05070 */
[----:B------:R-:W2:Y:S03]  /*04d0*/  LDCU UR33, c[0x0][0x394] ;  /* 0x00007280ff2177ac */ /* 0x000ea60008000800 */
[----:B------:R-:W-:Y:S01]  /*04e0*/  ISETP.NE.AND.EX P0, PT, RZ, RZ, PT, P0 ;  /* 0x000000ffff00720c */ /* 0x000fe20003f05300 */
[----:B------:R-:W3:Y:S01]  /*04f0*/  LDCU UR27, c[0x0][0x398] ;  /* 0x00007300ff1b77ac */ /* 0x000ee20008000800 */
[----:B------:R-:W4:Y:S01]  /*0500*/  LDCU UR26, c[0x0][0x39c] ;  /* 0x00007380ff1a77ac */ /* 0x000f220008000800 */
[----:B------:R-:W1:Y:S01]  /*0510*/  LDCU UR25, c[0x0][0x3a0] ;  /* 0x00007400ff1977ac */ /* 0x000e620008000800 */
[----:B------:R-:W1:Y:S01]  /*0520*/  LDCU.64 UR28, c[0x0][0x398] ;  /* 0x00007300ff1c77ac */ /* 0x000e620008000a00 */
[----:B------:R-:W1:Y:S01]  /*0530*/  LDCU.128 UR16, c[0x0][0x380] ;  /* 0x00007000ff1077ac */ /* 0x000e620008000c00 */
[----:B0-----:R-:W-:-:S07]  /*0540*/  USHF.R.S32.HI UR4, URZ, 0x1f, UR4 ;  /* 0x0000001fff047899 */ /* 0x001fce0008011404 */
[----:B------:R-:W-:Y:S05]  /*0550*/  @!P0 BRA `(.L_x_4) ;  /* 0x0000000800b48947 */ /* 0x000fea0003800000 */
[----:B------:R-:W-:Y:S01]  /*0560*/  IADD3 R14, PT, PT, R21, 0x1, RZ ;  /* 0x00000001150e7810 */ /* 0x000fe20007ffe0ff */
[----:B------:R-:W-:Y:S03]  /*0570*/  BSSY.RECONVERGENT B1, `(.L_x_5) ;  /* 0x00000a9000017945 */ /* 0x000fe60003800200 */
[----:B------:R-:W-:-:S04]  /*0580*/  LOP3.LUT R14, R14, 0x3, RZ, 0xc0, !PT ;  /* 0x000000030e0e7812 */ /* 0x000fc800078ec0ff */
[----:B------:R-:W-:-:S05]  /*0590*/  IADD3 R14, P0, PT, RZ, -R14, RZ ;  /* 0x8000000eff0e7210 */ /* 0x000fca0007f1e0ff */
[----:B------:R-:W-:-:S08]  /*05a0*/  IMAD.X R10, RZ, RZ, -0x1, P0 ;  /* 0xffffffffff0a7424 */ /* 0x000fd000000e06ff */
.L_x_15:
[----:B------:R-:W-:Y:S01]  /*05b0*/  IADD3 R12, P0, PT, R22, UR14, RZ ;  /* 0x0000000e160c7c10 */ /* 0x000fe2000ff1e0ff */
[----:B------:R-:W-:Y:S03]  /*05c0*/  BSSY.RECONVERGENT B2, `(.L_x_6) ;  /* 0x000002c000027945 */ /* 0x000fe60003800200 */
[----:B------:R-:W-:-:S04]  /*05d0*/  IADD3.X R13, PT, PT, R23, UR15, RZ, P0, !PT ;  /* 0x0000000f170d7c10 */ /* 0x000fc800087fe4ff */
[----:B------:R-:W-:-:S04]  /*05e0*/  LOP3.LUT R0, R13, UR24, RZ, 0xfc, !PT ;  /* 0x000000180d007c12 */ /* 0x000fc8000f8efcff */
[----:B------:R-:W-:-:S13]  /*05f0*/  ISETP.NE.U32.AND P0, PT, R0, RZ, PT ;  /* 0x000000ff0000720c */ /* 0x000fda0003f05070 */
[----:B0-----:R-:W-:Y:S05]  /*0600*/  @P0 BRA `(.L_x_7) ;  /* 0x0000000000600947 */ /* 0x001fea0003800000 */
[----:B----4-:R-:W0:Y:S01]  /*0610*/  I2F.U32.RP R0, UR26 ;  /* 0x0000001a00007d06 */ /* 0x010e220008209000 */
[----:B------:R-:W-:Y:S01]  /*0620*/  ISETP.NE.U32.AND P2, PT, RZ, UR26, PT ;  /* 0x0000001aff007c0c */ /* 0x000fe2000bf45070 */
[----:B------:R-:W-:Y:S02]  /*0630*/  HFMA2 R13, -RZ, RZ, 0, 0 ;  /* 0x00000000ff0d7431 */ /* 0x000fe400000001ff */
[----:B------:R-:W-:-:S04]  /*0640*/  IMAD.MOV.U32 R15, RZ, RZ, RZ ;  /* 0x000000ffff0f7224 */ /* 0x000fc800078e00ff */
[----:B0-----:R-:W0:Y:S02]  /*0650*/  MUFU.RCP R0, R0 ;  /* 0x0000000000007308 */ /* 0x001e240000001000 */
[----:B0-----:R-:W-:-:S06]  /*0660*/  VIADD R2, R0, 0xffffffe ;  /* 0x0ffffffe00027836 */ /* 0x001fcc0000000000 */
[----:B------:R0:W4:Y:S02]  /*0670*/  F2I.FTZ.U32.TRUNC.NTZ R3, R2 ;  /* 0x0000000200037305 */ /* 0x000124000021f000 */
[----:B0-----:R-:W-:Y:S01]  /*0680*/  IMAD.MOV.U32 R2, RZ, RZ, RZ ;  /* 0x000000ffff027224 */ /* 0x001fe200078e00ff */
[----:B----4-:R-:W-:-:S05]  /*0690*/  IADD3 R5, PT, PT, RZ, -R3, RZ ;  /* 0x80000003ff057210 */ /* 0x010fca0007ffe0ff */
[----:B------:R-:W-:-:S04]  /*06a0*/  IMAD R5, R5, UR26, RZ ;  /* 0x0000001a05057c24 */ /* 0x000fc8000f8e02ff */
[----:B------:R-:W-:-:S06]  /*06b0*/  IMAD.HI.U32 R3, R3, R5, R2 ;  /* 0x0000000503037227 */ /* 0x000fcc00078e0002 */
[----:B------:R-:W-:-:S04]  /*06c0*/  IMAD.HI.U32 R3, R3, R12, RZ ;  /* 0x0000000c03037227 */ /* 0x000fc800078e00ff */
[----:B------:R-:W-:-:S04]  /*06d0*/  IMAD.MOV R5, RZ, RZ, -R3 ;  /* 0x000000ffff057224 */ /* 0x000fc800078e0a03 */
[----:B------:R-:W-:-:S05]  /*06e0*/  IMAD R4, R5, UR26, R12 ;  /* 0x0000001a05047c24 */ /* 0x000fca000f8e020c */
[----:B------:R-:W-:-:S13]  /*06f0*/  ISETP.GE.U32.AND P0, PT, R4, UR26, PT ;  /* 0x0000001a04007c0c */ /* 0x000fda000bf06070 */
[----:B------:R-:W-:Y:S01]  /*0700*/  @P0 IADD3 R4, PT, PT, R4, -UR26, RZ ;  /* 0x8000001a04040c10 */ /* 0x000fe2000fffe0ff */
[----:B------:R-:W-:-:S03]  /*0710*/  @P0 VIADD R3, R3, 0x1 ;  /* 0x0000000103030836 */ /* 0x000fc60000000000 */
[----:B------:R-:W-:-:S13]  /*0720*/  ISETP.GE.U32.AND P1, PT, R4, UR26, PT ;  /* 0x0000001a04007c0c */ /* 0x000fda000bf26070 */
[----:B------:R-:W-:Y:S01]  /*0730*/  @P1 VIADD R3, R3, 0x1 ;  /* 0x0000000103031836 */ /* 0x000fe20000000000 */
[----:B------:R-:W-:-:S04]  /*0740*/  @!P2 LOP3.LUT R3, RZ, UR26, RZ, 0x33, !PT ;  /* 0x0000001aff03ac12 */ /* 0x000fc8000f8e33ff */
[----:B------:R-:W-:-:S05]  /*0750*/  IADD3 R5, PT, PT, -R3, RZ, RZ ;  /* 0x000000ff03057210 */ /* 0x000fca0007ffe1ff */
[----:B------:R-:W-:Y:S02]  /*0760*/  IMAD R8, R5, UR26, R12 ;  /* 0x0000001a05087c24 */ /* 0x000fe4000f8e020c */
[----:B------:R-:W-:Y:S01]  /*0770*/  IMAD.MOV.U32 R12, RZ, RZ, R3 ;  /* 0x000000ffff0c7224 */ /* 0x000fe200078e0003 */
[----:B------:R-:W-:Y:S06]  /*0780*/  BRA `(.L_x_8) ;  /* 0x00000000003c7947 */ /* 0x000fec0003800000 */
.L_x_7:
[----:B------:R-:W0:Y:S01]  /*0790*/  LDCU UR20, c[0x0][0x39c] ;  /* 0x00007380ff1477ac */ /* 0x000e220008000800 */
[----:B------:R-:W-:Y:S01]  /*07a0*/  IMAD.MOV.U32 R24, RZ, RZ, R12 ;  /* 0x000000ffff187224 */ /* 0x000fe200078e000c */
[----:B------:R-:W-:Y:S01]  /*07b0*/  MOV R3, UR24 ;  /* 0x0000001800037c02 */ /* 0x000fe20008000f00 */
[----:B------:R-:W-:Y:S01]  /*07c0*/  IMAD.MOV.U32 R5, RZ, RZ, R13 ;  /* 0x000000ffff057224 */ /* 0x000fe200078e000d */
[----:B------:R-:W-:Y:S01]  /*07d0*/  MOV R2, 0x800 ;  /* 0x0000080000027802 */ /* 0x000fe20000000f00 */
[----:B0-----:R-:W-:-:S07]  /*07e0*/  IMAD.U32 R4, RZ, RZ, UR20 ;  /* 0x00000014ff047e24 */ /* 0x001fce000f8e00ff */
[----:B-1234-:R-:W-:Y:S05]  /*07f0*/  CALL.REL.NOINC `($__internal_0_$__cuda_sm20_div_s64) ;  /* 0x0000003000047944 */ /* 0x01efea0003c00000 */
[----:B------:R-:W-:-:S05]  /*0800*/  IADD3 R15, P0, PT, RZ, -R7, RZ ;  /* 0x80000007ff0f7210 */ /* 0x000fca0007f1e0ff */
[----:B------:R-:W-:Y:S02]  /*0810*/  IMAD.X R2, RZ, RZ, ~R0, P0 ;  /* 0x000000ffff027224 */ /* 0x000fe400000e0e00 */
[----:B------:R-:W-:-:S04]  /*0820*/  IMAD.WIDE.U32 R8, R15, UR26, R12 ;  /* 0x0000001a0f087c25 */ /* 0x000fc8000f8e000c */
[----:B------:R-:W-:Y:S02]  /*0830*/  IMAD R2, R2, UR26, RZ ;  /* 0x0000001a02027c24 */ /* 0x000fe4000f8e02ff */
[----:B------:R-:W-:Y:S02]  /*0840*/  IMAD.MOV.U32 R12, RZ, RZ, R7 ;  /* 0x000000ffff0c7224 */ /* 0x000fe400078e0007 */
[----:B------:R-:W-:Y:S02]  /*0850*/  IMAD R15, R15, UR24, R2 ;  /* 0x000000180f0f7c24 */ /* 0x000fe4000f8e0202 */
[----:B------:R-:W-:-:S03]  /*0860*/  IMAD.MOV.U32 R13, RZ, RZ, R0 ;  /* 0x000000ffff0d7224 */ /* 0x000fc600078e0000 */
[----:B------:R-:W-:-:S07]  /*0870*/  IADD3 R15, PT, PT, R9, R15, RZ ;  /* 0x0000000f090f7210 */ /* 0x000fce0007ffe0ff */
.L_x_8:
[----:B-123--:R-:W-:Y:S05]  /*0880*/  BSYNC.RECONVERGENT B2 ;  /* 0x0000000000027941 */ /* 0x00efea0003800200 */
.L_x_6:
[----:B------:R-:W-:Y:S01]  /*0890*/  LOP3.LUT R0, R13, UR13, RZ, 0xfc, !PT ;  /* 0x0000000d0d007c12 */ /* 0x000fe2000f8efcff */
[----:B------:R-:W-:Y:S03]  /*08a0*/  BSSY.RECONVERGENT B2, `(.L_x_9) ;  /* 0x0000029000027945 */ /* 0x000fe60003800200 */
[----:B------:R-:W-:-:S13]  /*08b0*/  ISETP.NE.U32.AND P0, PT, R0, RZ, PT ;  /* 0x000000ff0000720c */ /* 0x000fda0003f05070 */
[----:B------:R-:W-:Y:S05]  /*08c0*/  @P0 BRA `(.L_x_10) ;  /* 0x00000000005c0947 */ /* 0x000fea0003800000 */
[----:B------:R-:W0:Y:S01]  /*08d0*/  I2F.U32.RP R0, UR27 ;  /* 0x0000001b00007d06 */ /* 0x000e220008209000 */
[----:B------:R-:W-:Y:S01]  /*08e0*/  ISETP.NE.U32.AND P2, PT, RZ, UR27, PT ;  /* 0x0000001bff007c0c */ /* 0x000fe2000bf45070 */
[----:B------:R-:W-:Y:S02]  /*08f0*/  HFMA2 R19, -RZ, RZ, 0, 0 ;  /* 0x00000000ff137431 */ /* 0x000fe400000001ff */
[----:B------:R-:W-:-:S04]  /*0900*/  IMAD.MOV.U32 R13, RZ, RZ, RZ ;  /* 0x000000ffff0d7224 */ /* 0x000fc800078e00ff */
        /* <DEDUP_REMOVED lines=9> */
[----:B------:R-:W-:-:S05]  /*09a0*/  IMAD R3, R3, UR27, R12 ;  /* 0x0000001b03037c24 */ /* 0x000fca000f8e020c */
[----:B------:R-:W-:-:S13]  /*09b0*/  ISETP.GE.U32.AND P0, PT, R3, UR27, PT ;  /* 0x0000001b03007c0c */ /* 0x000fda000bf06070 */
[----:B------:R-:W-:Y:S02]  /*09c0*/  @P0 VIADD R3, R3, -UR27 ;  /* 0x8000001b03030c36 */ /* 0x000fe40008000000 */
[----:B------:R-:W-:-:S03]  /*09d0*/  @P0 VIADD R18, R18, 0x1 ;  /* 0x0000000112120836 */ /* 0x000fc60000000000 */
[----:B------:R-:W-:-:S13]  /*09e0*/  ISETP.GE.U32.AND P1, PT, R3, UR27, PT ;  /* 0x0000001b03007c0c */ /* 0x000fda000bf26070 */
[----:B------:R-:W-:Y:S02]  /*09f0*/  @P1 IADD3 R18, PT, PT, R18, 0x1, RZ ;  /* 0x0000000112121810 */ /* 0x000fe40007ffe0ff */
[----:B------:R-:W-:-:S05]  /*0a00*/  @!P2 LOP3.LUT R18, RZ, UR27, RZ, 0x33, !PT ;  /* 0x0000001bff12ac12 */ /* 0x000fca000f8e33ff */
[----:B------:R-:W-:-:S04]  /*0a10*/  IMAD.MOV R3, RZ, RZ, -R18 ;  /* 0x000000ffff037224 */ /* 0x000fc800078e0a12 */
[----:B------:R-:W-:Y:S01]  /*0a20*/  IMAD R12, R3, UR27, R12 ;  /* 0x0000001b030c7c24 */ /* 0x000fe2000f8e020c */
[----:B------:R-:W-:Y:S06]  /*0a30*/  BRA `(.L_x_11) ;  /* 0x00000000003c7947 */ /* 0x000fec0003800000 */
.L_x_10:
[----:B------:R-:W0:Y:S01]  /*0a40*/  LDCU UR20, c[0x0][0x398] ;  /* 0x00007300ff1477ac */ /* 0x000e220008000800 */
[----:B------:R-:W-:Y:S01]  /*0a50*/  IMAD.MOV.U32 R24, RZ, RZ, R12 ;  /* 0x000000ffff187224 */ /* 0x000fe200078e000c */
[----:B------:R-:W-:Y:S01]  /*0a60*/  MOV R3, UR13 ;  /* 0x0000000d00037c02 */ /* 0x000fe20008000f00 */
[----:B------:R-:W-:Y:S01]  /*0a70*/  IMAD.MOV.U32 R5, RZ, RZ, R13 ;  /* 0x000000ffff057224 */ /* 0x000fe200078e000d */
[----:B------:R-:W-:Y:S01]  /*0a80*/  MOV R2, 0xab0 ;  /* 0x00000ab000027802 */ /* 0x000fe20000000f00 */
[----:B0-----:R-:W-:-:S07]  /*0a90*/  IMAD.U32 R4, RZ, RZ, UR20 ;  /* 0x00000014ff047e24 */ /* 0x001fce000f8e00ff */
[----:B------:R-:W-:Y:S05]  /*0aa0*/  CALL.REL.NOINC `($__internal_0_$__cuda_sm20_div_s64) ;  /* 0x0000002c00587944 */ /* 0x000fea0003c00000 */
[----:B------:R-:W-:Y:S01]  /*0ab0*/  IADD3 R3, P0, PT, RZ, -R7, RZ ;  /* 0x80000007ff037210 */ /* 0x000fe20007f1e0ff */
[----:B------:R-:W-:Y:S02]  /*0ac0*/  IMAD.MOV.U32 R18, RZ, RZ, R7 ;  /* 0x000000ffff127224 */ /* 0x000fe400078e0007 */
[--C-:B------:R-:W-:Y:S02]  /*0ad0*/  IMAD.MOV.U32 R19, RZ, RZ, R0.reuse ;  /* 0x000000ffff137224 */ /* 0x100fe400078e0000 */
[----:B------:R-:W-:Y:S02]  /*0ae0*/  IMAD.X R2, RZ, RZ, ~R0, P0 ;  /* 0x000000ffff027224 */ /* 0x000fe400000e0e00 */
[----:B------:R-:W-:-:S04]  /*0af0*/  IMAD.WIDE.U32 R12, R3, UR27, R12 ;  /* 0x0000001b030c7c25 */ /* 0x000fc8000f8e000c */
[----:B------:R-:W-:-:S04]  /*0b00*/  IMAD R2, R2, UR27, RZ ;  /* 0x0000001b02027c24 */ /* 0x000fc8000f8e02ff */
[----:B------:R-:W-:-:S05]  /*0b10*/  IMAD R3, R3, UR13, R2 ;  /* 0x0000000d03037c24 */ /* 0x000fca000f8e0202 */
[----:B------:R-:W-:-:S07]  /*0b20*/  IADD3 R13, PT, PT, R13, R3, RZ ;  /* 0x000000030d0d7210 */ /* 0x000fce0007ffe0ff */
.L_x_11:
[----:B------:R-:W-:Y:S05]  /*0b30*/  BSYNC.RECONVERGENT B2 ;  /* 0x0000000000027941 */ /* 0x000fea0003800200 */
.L_x_9:
[----:B------:R-:W-:Y:S01]  /*0b40*/  LOP3.LUT R0, R19, UR4, RZ, 0xfc, !PT ;  /* 0x0000000413007c12 */ /* 0x000fe2000f8efcff */
[----:B------:R-:W-:Y:S03]  /*0b50*/  BSSY.RECONVERGENT B2, `(.L_x_12) ;  /* 0x000002b000027945 */ /* 0x000fe60003800200 */
[----:B------:R-:W-:-:S13]  /*0b60*/  ISETP.NE.U32.AND P0, PT, R0, RZ, PT ;  /* 0x000000ff0000720c */ /* 0x000fda0003f05070 */
[----:B------:R-:W-:Y:S05]  /*0b70*/  @P0 BRA `(.L_x_13) ;  /* 0x0000000000600947 */ /* 0x000fea0003800000 */
[----:B------:R-:W-:Y:S02]  /*0b80*/  MOV R3, UR33 ;  /* 0x0000002100037c02 */ /* 0x000fe40008000f00 */
[----:B------:R-:W-:Y:S02]  /*0b90*/  MOV R9, RZ ;  /* 0x000000ff00097202 */ /* 0x000fe40000000f00 */
[----:B------:R-:W0:Y:S01]  /*0ba0*/  I2F.U32.RP R0, R3 ;  /* 0x0000000300007306 */ /* 0x000e220000209000 */
[----:B------:R-:W-:-:S07]  /*0bb0*/  ISETP.NE.U32.AND P2, PT, R3, RZ, PT ;  /* 0x000000ff0300720c */ /* 0x000fce0003f45070 */
[----:B0-----:R-:W0:Y:S02]  /*0bc0*/  MUFU.RCP R0, R0 ;  /* 0x0000000000007308 */ /* 0x001e240000001000 */
[----:B0-----:R-:W-:-:S06]  /*0bd0*/  VIADD R4, R0, 0xffffffe ;  /* 0x0ffffffe00047836 */ /* 0x001fcc0000000000 */
[----:B------:R0:W1:Y:S02]  /*0be0*/  F2I.FTZ.U32.TRUNC.NTZ R5, R4 ;  /* 0x0000000400057305 */ /* 0x000064000021f000 */
[----:B0-----:R-:W-:Y:S02]  /*0bf0*/  HFMA2 R4, -RZ, RZ, 0, 0 ;  /* 0x00000000ff047431 */ /* 0x001fe400000001ff */
[----:B-1----:R-:W-:-:S04]  /*0c00*/  IMAD R2, R5, R3, RZ ;  /* 0x0000000305027224 */ /* 0x002fc800078e02ff */
[----:B------:R-:W-:-:S04]  /*0c10*/  IMAD.MOV R7, RZ, RZ, -R2 ;  /* 0x000000ffff077224 */ /* 0x000fc800078e0a02 */
[----:B------:R-:W-:-:S06]  /*0c20*/  IMAD.HI.U32 R5, R5, R7, R4 ;  /* 0x0000000705057227 */ /* 0x000fcc00078e0004 */
[----:B------:R-:W-:-:S04]  /*0c30*/  IMAD.HI.U32 R5, R5, R18, RZ ;  /* 0x0000001205057227 */ /* 0x000fc800078e00ff */
[----:B------:R-:W-:-:S04]  /*0c40*/  IMAD.MOV R2, RZ, RZ, -R5 ;  /* 0x000000ffff027224 */ /* 0x000fc800078e0a05 */
[----:B------:R-:W-:-:S05]  /*0c50*/  IMAD R2, R3, R2, R18 ;  /* 0x0000000203027224 */ /* 0x000fca00078e0212 */
[----:B------:R-:W-:-:S13]  /*0c60*/  ISETP.GE.U32.AND P0, PT, R2, R3, PT ;  /* 0x000000030200720c */ /* 0x000fda0003f06070 */
[----:B------:R-:W-:Y:S01]  /*0c70*/  @P0 IMAD.IADD R2, R2, 0x1, -R3 ;  /* 0x0000000102020824 */ /* 0x000fe200078e0a03 */
[----:B------:R-:W-:-:S04]  /*0c80*/  @P0 IADD3 R5, PT, PT, R5, 0x1, RZ ;  /* 0x0000000105050810 */ /* 0x000fc80007ffe0ff */
[----:B------:R-:W-:-:S13]  /*0c90*/  ISETP.GE.U32.AND P1, PT, R2, R3, PT ;  /* 0x000000030200720c */ /* 0x000fda0003f26070 */
[----:B------:R-:W-:Y:S01]  /*0ca0*/  @P1 VIADD R5, R5, 0x1 ;  /* 0x0000000105051836 */ /* 0x000fe20000000000 */
[----:B------:R-:W-:-:S05]  /*0cb0*/  @!P2 LOP3.LUT R5, RZ, R3, RZ, 0x33, !PT ;  /* 0x00000003ff05a212 */ /* 0x000fca00078e33ff */
[--C-:B------:R-:W-:Y:S02]  /*0cc0*/  IMAD.MOV R4, RZ, RZ, -R5.reuse ;  /* 0x000000ffff047224 */ /* 0x100fe400078e0a05 */
[----:B------:R-:W-:Y:S02]  /*0cd0*/  IMAD.MOV.U32 R7, RZ, RZ, R5 ;  /* 0x000000ffff077224 */ /* 0x000fe400078e0005 */
[----:B------:R-:W-:Y:S01]  /*0ce0*/  IMAD R4, R3, R4, R18 ;  /* 0x0000000403047224 */ /* 0x000fe200078e0212 */
[----:B------:R-:W-:Y:S06]  /*0cf0*/  BRA `(.L_x_14) ;  /* 0x0000000000407947 */ /* 0x000fec0003800000 */
.L_x_13:
[----:B------:R-:W0:Y:S01]  /*0d00*/  LDCU UR20, c[0x0][0x394] ;  /* 0x00007280ff1477ac */ /* 0x000e220008000800 */
[----:B------:R-:W-:Y:S01]  /*0d10*/  IMAD.MOV.U32 R24, RZ, RZ, R18 ;  /* 0x000000ffff187224 */ /* 0x000fe200078e0012 */
[----:B------:R-:W-:Y:S01]  /*0d20*/  MOV R5, R19 ;  /* 0x0000001300057202 */ /* 0x000fe20000000f00 */
[----:B------:R-:W-:Y:S01]  /*0d30*/  IMAD.U32 R3, RZ, RZ, UR4 ;  /* 0x00000004ff037e24 */ /* 0x000fe2000f8e00ff */
[----:B------:R-:W-:Y:S01]  /*0d40*/  MOV R2, 0xd70 ;  /* 0x00000d7000027802 */ /* 0x000fe20000000f00 */
[----:B0-----:R-:W-:-:S07]  /*0d50*/  IMAD.U32 R4, RZ, RZ, UR20 ;  /* 0x00000014ff047e24 */ /* 0x001fce000f8e00ff */
[----:B------:R-:W-:Y:S05]  /*0d60*/  CALL.REL.NOINC `($__internal_0_$__cuda_sm20_div_s64) ;  /* 0x0000002800a87944 */ /* 0x000fea0003c00000 */
[----:B------:R-:W-:Y:S01]  /*0d70*/  IADD3 R9, P0, PT, RZ, -R7, RZ ;  /* 0x80000007ff097210 */ /* 0x000fe20007f1e0ff */
[----:B------:R-:W-:Y:S01]  /*0d80*/  IMAD.MOV.U32 R4, RZ, RZ, R18 ;  /* 0x000000ffff047224 */ /* 0x000fe200078e0012 */
[----:B------:R-:W-:Y:S02]  /*0d90*/  MOV R3, UR33 ;  /* 0x0000002100037c02 */ /* 0x000fe40008000f00 */
[----:B------:R-:W-:Y:S01]  /*0da0*/  MOV R5, R19 ;  /* 0x0000001300057202 */ /* 0x000fe20000000f00 */
[----:B------:R-:W-:-:S04]  /*0db0*/  IMAD.X R0, RZ, RZ, ~R0, P0 ;  /* 0x000000ffff007224 */ /* 0x000fc800000e0e00 */
[-C--:B------:R-:W-:Y:S02]  /*0dc0*/  IMAD R0, R0, R3.reuse, RZ ;  /* 0x0000000300007224 */ /* 0x080fe400078e02ff */
[----:B------:R-:W-:-:S04]  /*0dd0*/  IMAD.WIDE.U32 R4, R9, R3, R4 ;  /* 0x0000000309047225 */ /* 0x000fc800078e0004 */
[----:B------:R-:W-:-:S04]  /*0de0*/  IMAD R9, R9, UR4, R0 ;  /* 0x0000000409097c24 */ /* 0x000fc8000f8e0200 */
[----:B------:R-:W-:-:S07]  /*0df0*/  IMAD.IADD R9, R5, 0x1, R9 ;  /* 0x0000000105097824 */ /* 0x000fce00078e0209 */
.L_x_14:
[----:B------:R-:W-:Y:S05]  /*0e00*/  BSYNC.RECONVERGENT B2 ;  /* 0x0000000000027941 */ /* 0x000fea0003800200 */
.L_x_12:
[----:B------:R-:W-:Y:S01]  /*0e10*/  SHF.R.S32.HI R0, RZ, 0x1f, R7 ;  /* 0x0000001fff007819 */ /* 0x000fe20000011407 */
[----:B------:R-:W-:Y:S02]  /*0e20*/  IMAD.MOV.U32 R5, RZ, RZ, R9 ;  /* 0x000000ffff057224 */ /* 0x000fe400078e0009 */
[----:B------:R-:W-:Y:S02]  /*0e30*/  IMAD.MOV.U32 R9, RZ, RZ, R15 ;  /* 0x000000ffff097224 */ /* 0x000fe400078e000f */
[-C--:B------:R-:W-:Y:S02]  /*0e40*/  IMAD R0, R0, R3.reuse, RZ ;  /* 0x0000000300007224 */ /* 0x080fe400078e02ff */
[----:B------:R-:W-:-:S04]  /*0e50*/  IMAD.WIDE.U32 R2, R7, R3, R4 ;  /* 0x0000000307027225 */ /* 0x000fc800078e0004 */
[----:B------:R-:W-:Y:S02]  /*0e60*/  IMAD R7, R7, UR4, R0 ;  /* 0x0000000407077c24 */ /* 0x000fe4000f8e0200 */
[----:B------:R-:W-:-:S03]  /*0e70*/  IMAD.WIDE.U32 R4, R2, UR28, R12 ;  /* 0x0000001c02047c25 */ /* 0x000fc6000f8e000c */
[----:B------:R-:W-:-:S05]  /*0e80*/  IADD3 R0, PT, PT, R3, R7, RZ ;  /* 0x0000000703007210 */ /* 0x000fca0007ffe0ff */
[----:B------:R-:W-:-:S04]  /*0e90*/  IMAD R3, R0, UR28, RZ ;  /* 0x0000001c00037c24 */ /* 0x000fc8000f8e02ff */
[----:B------:R-:W-:-:S04]  /*0ea0*/  IMAD R3, R2, UR13, R3 ;  /* 0x0000000d02037c24 */ /* 0x000fc8000f8e0203 */
[----:B------:R-:W-:Y:S02]  /*0eb0*/  IMAD.IADD R0, R5, 0x1, R3 ;  /* 0x0000000105007824 */ /* 0x000fe400078e0203 */
[----:B------:R-:W-:-:S04]  /*0ec0*/  IMAD.WIDE.U32 R2, R4, UR29, R8 ;  /* 0x0000001d04027c25 */ /* 0x000fc8000f8e0008 */
[----:B------:R-:W-:Y:S01]  /*0ed0*/  IMAD R5, R0, UR29, RZ ;  /* 0x0000001d00057c24 */ /* 0x000fe2000f8e02ff */
[----:B------:R-:W-:-:S03]  /*0ee0*/  SHF.L.U32 R0, R2, 0x2, RZ ;  /* 0x0000000202007819 */ /* 0x000fc600000006ff */
[----:B------:R-:W-:Y:S01]  /*0ef0*/  IMAD R5, R4, UR24, R5 ;  /* 0x0000001804057c24 */ /* 0x000fe2000f8e0205 */
[----:B------:R-:W-:-:S03]  /*0f00*/  IADD3 R4, P0, PT, R0, UR16, RZ ;  /* 0x0000001000047c10 */ /* 0x000fc6000ff1e0ff */
[----:B------:R-:W-:-:S05]  /*0f10*/  IMAD.IADD R3, R3, 0x1, R5 ;  /* 0x0000000103037824 */ /* 0x000fca00078e0205 */
[----:B------:R-:W-:-:S04]  /*0f20*/  SHF.L.U64.HI R3, R2, 0x2, R3 ;  /* 0x0000000202037819 */ /* 0x000fc80000010203 */
[----:B------:R-:W-:-:S05]  /*0f30*/  IADD3.X R5, PT, PT, R3, UR17, RZ, P0, !PT ;  /* 0x0000001103057c10 */ /* 0x000fca00087fe4ff */
[----:B------:R-:W2:Y:S01]  /*0f40*/  LDG.E.CONSTANT R4, desc[UR10][R4.64] ;  /* 0x0000000a04047981 */ /* 0x000ea2000c1e9900 */
[----:B------:R-:W-:Y:S02]  /*0f50*/  IADD3 R2, P0, PT, R0, UR18, RZ ;  /* 0x0000001200027c10 */ /* 0x000fe4000ff1e0ff */
[----:B------:R-:W-:Y:S02]  /*0f60*/  IADD3 R22, P1, PT, R22, UR8, RZ ;  /* 0x0000000816167c10 */ /* 0x000fe4000ff3e0ff */
[----:B------:R-:W-:Y:S02]  /*0f70*/  IADD3.X R3, PT, PT, R3, UR19, RZ, P0, !PT ;  /* 0x0000001303037c10 */ /* 0x000fe400087fe4ff */
[----:B------:R-:W-:Y:S02]  /*0f80*/  IADD3 R14, P0, PT, R14, 0x1, RZ ;  /* 0x000000010e0e7810 */ /* 0x000fe40007f1e0ff */
[----:B------:R-:W-:-:S03]  /*0f90*/  IADD3.X R23, PT, PT, R23, UR5, RZ, P1, !PT ;  /* 0x0000000517177c10 */ /* 0x000fc60008ffe4ff */
[----:B------:R-:W-:Y:S01]  /*0fa0*/  IMAD.X R10, RZ, RZ, R10, P0 ;  /* 0x000000ffff0a7224 */ /* 0x000fe200000e060a */
[----:B------:R-:W-:-:S04]  /*0fb0*/  ISETP.NE.U32.AND P0, PT, R14, RZ, PT ;  /* 0x000000ff0e00720c */ /* 0x000fc80003f05070 */
[----:B------:R-:W-:Y:S01]  /*0fc0*/  ISETP.NE.AND.EX P0, PT, R10, RZ, PT, P0 ;  /* 0x000000ff0a00720c */ /* 0x000fe20003f05300 */
[----:B--2---:R-:W-:-:S05]  /*0fd0*/  FADD R7, R4, UR25 ;  /* 0x0000001904077e21 */ /* 0x004fca0008000000 */
[----:B------:R0:W-:Y:S07]  /*0fe0*/  STG.E desc[UR10][R2.64], R7 ;  /* 0x0000000702007986 */ /* 0x0001ee000c10190a */
[----:B------:R-:W-:Y:S05]  /*0ff0*/  @P0 BRA `(.L_x_15) ;  /* 0xfffffff4006c0947 */ /* 0x000fea000383ffff */
[----:B------:R-:W-:Y:S05]  /*1000*/  BSYNC.RECONVERGENT B1 ;  /* 0x0000000000017941 */ /* 0x000fea0003800200 */
.L_x_5:
[----:B------:R-:W-:-:S04]  /*1010*/  IADD3 R8, P0, PT, R22, UR14, RZ ;  /* 0x0000000e16087c10 */ /* 0x000fc8000ff1e0ff */
[----:B------:R-:W-:-:S09]  /*1020*/  IADD3.X R15, PT, PT, R23, UR15, RZ, P0, !PT ;  /* 0x0000000f170f7c10 */ /* 0x000fd200087fe4ff */
.L_x_4:
[----:B-1234-:R-:W-:Y:S05]  /*1030*/  BSYNC.RECONVERGENT B0 ;  /* 0x0000000000007941 */ /* 0x01efea0003800200 */
.L_x_3:
[----:B------:R-:W1:Y:S01]  /*1040*/  LDC.64 R12, c[0x0][0x398] ;  /* 0x0000e600ff0c7b82 */ /* 0x000e620000000a00 */
[----:B------:R-:W-:Y:S01]  /*1050*/  ISETP.GE.U32.AND P0, PT, R21, 0x3, PT ;  /* 0x000000031500780c */ /* 0x000fe20003f06070 */
[----:B------:R-:W2:Y:S03]  /*1060*/  LDCU UR36, c[0x0][0x394] ;  /* 0x00007280ff2477ac */ /* 0x000ea60008000800 */
[----:B------:R-:W-:Y:S01]  /*1070*/  ISETP.GE.U32.AND.EX P0, PT, R20, RZ, PT, P0 ;  /* 0x000000ff1400720c */ /* 0x000fe20003f06100 */
[----:B------:R-:W3:Y:S01]  /*1080*/  LDCU UR31, c[0x0][0x398] ;  /* 0x00007300ff1f77ac */ /* 0x000ee20008000800 */
[----:B------:R-:W4:Y:S01]  /*1090*/  LDCU UR30, c[0x0][0x39c] ;  /* 0x00007380ff1e77ac */ /* 0x000f220008000800 */
[----:B------:R-:W0:Y:S01]  /*10a0*/  LDCU UR32, c[0x0][0x3a0] ;  /* 0x00007400ff2077ac */ /* 0x000e220008000800 */
[----:B------:R-:W0:Y:S01]  /*10b0*/  LDCU.64 UR34, c[0x0][0x398] ;  /* 0x00007300ff2277ac */ /* 0x000e220008000a00 */
[----:B------:R-:W0:Y:S08]  /*10c0*/  LDCU.128 UR20, c[0x0][0x380] ;  /* 0x00007000ff1477ac */ /* 0x000e300008000c00 */
[----:B0-234-:R-:W-:Y:S05]  /*10d0*/  @!P0 EXIT ;  /* 0x000000000000894d */ /* 0x01dfea0003800000 */
[----:B------:R-:W-:Y:S01]  /*10e0*/  BSSY.RECONVERGENT B0, `(.L_x_16) ;  /* 0x0000271000007945 */ /* 0x000fe20003800200 */
.L_x_53:
[----:B------:R-:W-:Y:S01]  /*10f0*/  LOP3.LUT R0, R15, UR24, RZ, 0xfc, !PT ;  /* 0x000000180f007c12 */ /* 0x000fe2000f8efcff */
[----:B------:R-:W-:Y:S03]  /*1100*/  BSSY.RECONVERGENT B1, `(.L_x_17) ;  /* 0x000002a000017945 */ /* 0x000fe60003800200 */
[----:B------:R-:W-:-:S13]  /*1110*/  ISETP.NE.U32.AND P0, PT, R0, RZ, PT ;  /* 0x000000ff0000720c */ /* 0x000fda0003f05070 */
[----:B0-----:R-:W-:Y:S05]  /*1120*/  @P0 BRA `(.L_x_18) ;  /* 0x00000000005c0947 */ /* 0x001fea0003800000 */
[----:B------:R-:W0:Y:S01]  /*1130*/  I2F.U32.RP R4, UR30 ;  /* 0x0000001e00047d06 */ /* 0x000e220008209000 */
[----:B------:R-:W-:Y:S01]  /*1140*/  ISETP.NE.U32.AND P2, PT, RZ, UR30, PT ;  /* 0x0000001eff007c0c */ /* 0x000fe2000bf45070 */
[----:B------:R-:W-:Y:S02]  /*1150*/  HFMA2 R21, -RZ, RZ, 0, 0 ;  /* 0x00000000ff157431 */ /* 0x000fe400000001ff */
[----:B------:R-:W-:-:S04]  /*1160*/  IMAD.MOV.U32 R19, RZ, RZ, RZ ;  /* 0x000000ffff137224 */ /* 0x000fc800078e00ff */
[----:B0-----:R-:W0:Y:S02]  /*1170*/  MUFU.RCP R4, R4 ;  /* 0x0000000400047308 */ /* 0x001e240000001000 */
[----:B0-----:R-:W-:-:S06]  /*1180*/  IADD3 R2, PT, PT, R4, 0xffffffe, RZ ;  /* 0x0ffffffe04027810 */ /* 0x001fcc0007ffe0ff */
[----:B------:R0:W2:Y:S02]  /*1190*/  F2I.FTZ.U32.TRUNC.NTZ R3, R2 ;  /* 0x0000000200037305 */ /* 0x0000a4000021f000 */
[----:B0-----:R-:W-:Y:S02]  /*11a0*/  IMAD.MOV.U32 R2, RZ, RZ, RZ ;  /* 0x000000ffff027224 */ /* 0x001fe400078e00ff */
[----:B--2---:R-:W-:-:S04]  /*11b0*/  IMAD.MOV R5, RZ, RZ, -R3 ;  /* 0x000000ffff057224 */ /* 0x004fc800078e0a03 */
        /* <DEDUP_REMOVED lines=14> */
.L_x_18:
[----:B------:R-:W0:Y:S01]  /*12a0*/  LDCU UR14, c[0x0][0x39c] ;  /* 0x00007380ff0e77ac */ /* 0x000e220008000800 */
[----:B------:R-:W-:Y:S01]  /*12b0*/  IMAD.MOV.U32 R24, RZ, RZ, R8 ;  /* 0x000000ffff187224 */ /* 0x000fe200078e0008 */
[----:B------:R-:W-:Y:S01]  /*12c0*/  MOV R3, UR24 ;  /* 0x0000001800037c02 */ /* 0x000fe20008000f00 */
[----:B------:R-:W-:Y:S01]  /*12d0*/  IMAD.MOV.U32 R5, RZ, RZ, R15 ;  /* 0x000000ffff057224 */ /* 0x000fe200078e000f */
[----:B------:R-:W-:Y:S01]  /*12e0*/  MOV R2, 0x1310 ;  /* 0x0000131000027802 */ /* 0x000fe20000000f00 */
[----:B0-----:R-:W-:-:S07]  /*12f0*/  IMAD.U32 R4, RZ, RZ, UR14 ;  /* 0x0000000eff047e24 */ /* 0x001fce000f8e00ff */
[----:B-1----:R-:W-:Y:S05]  /*1300*/  CALL.REL.NOINC `($__internal_0_$__cuda_sm20_div_s64) ;  /* 0x0000002400407944 */ /* 0x002fea0003c00000 */
[----:B------:R-:W-:Y:S01]  /*1310*/  IADD3 R3, P0, PT, RZ, -R7, RZ ;  /* 0x80000007ff037210 */ /* 0x000fe20007f1e0ff */
[----:B------:R-:W-:Y:S01]  /*1320*/  IMAD.MOV.U32 R20, RZ, RZ, R7 ;  /* 0x000000ffff147224 */ /* 0x000fe200078e0007 */
[----:B------:R-:W-:Y:S02]  /*1330*/  MOV R9, R15 ;  /* 0x0000000f00097202 */ /* 0x000fe40000000f00 */
[----:B------:R-:W-:Y:S01]  /*1340*/  MOV R21, R0 ;  /* 0x0000000000157202 */ /* 0x000fe20000000f00 */
[----:B------:R-:W-:Y:S02]  /*1350*/  IMAD.X R2, RZ, RZ, ~R0, P0 ;  /* 0x000000ffff027224 */ /* 0x000fe400000e0e00 */
[----:B------:R-:W-:-:S04]  /*1360*/  IMAD.WIDE.U32 R18, R3, UR30, R8 ;  /* 0x0000001e03127c25 */ /* 0x000fc8000f8e0008 */
[----:B------:R-:W-:-:S04]  /*1370*/  IMAD R2, R2, UR30, RZ ;  /* 0x0000001e02027c24 */ /* 0x000fc8000f8e02ff */
[----:B------:R-:W-:-:S04]  /*1380*/  IMAD R3, R3, UR24, R2 ;  /* 0x0000001803037c24 */ /* 0x000fc8000f8e0202 */
[----:B------:R-:W-:-:S07]  /*1390*/  IMAD.IADD R19, R3, 0x1, R19 ;  /* 0x0000000103137824 */ /* 0x000fce00078e0213 */
.L_x_19:
[----:B------:R-:W-:Y:S05]  /*13a0*/  BSYNC.RECONVERGENT B1 ;  /* 0x0000000000017941 */ /* 0x000fea0003800200 */
.L_x_17:
[----:B------:R-:W-:Y:S01]  /*13b0*/  LOP3.LUT R0, R21, UR13, RZ, 0xfc, !PT ;  /* 0x0000000d15007c12 */ /* 0x000fe2000f8efcff */
[----:B------:R-:W-:Y:S03]  /*13c0*/  BSSY.RECONVERGENT B1, `(.L_x_20) ;  /* 0x0000029000017945 */ /* 0x000fe60003800200 */
[----:B------:R-:W-:-:S13]  /*13d0*/  ISETP.NE.U32.AND P0, PT, R0, RZ, PT ;  /* 0x000000ff0000720c */ /* 0x000fda0003f05070 */
[----:B------:R-:W-:Y:S05]  /*13e0*/  @P0 BRA `(.L_x_21) ;  /* 0x00000000005c0947 */ /* 0x000fea0003800000 */
[----:B------:R-:W0:Y:S01]  /*13f0*/  I2F.U32.RP R4, UR31 ;  /* 0x0000001f00047d06 */ /* 0x000e220008209000 */
[----:B------:R-:W-:Y:S01]  /*1400*/  ISETP.NE.U32.AND P2, PT, RZ, UR31, PT ;  /* 0x0000001fff007c0c */ /* 0x000fe2000bf45070 */
[----:B------:R-:W-:Y:S01]  /*1410*/  IMAD.MOV.U32 R21, RZ, RZ, RZ ;  /* 0x000000ffff157224 */ /* 0x000fe200078e00ff */
[----:B------:R-:W-:-:S05]  /*1420*/  MOV R23, RZ ;  /* 0x000000ff00177202 */ /* 0x000fca0000000f00 */
[----:B0-----:R-:W0:Y:S02]  /*1430*/  MUFU.RCP R4, R4 ;  /* 0x0000000400047308 */ /* 0x001e240000001000 */
[----:B0-----:R-:W-:-:S06]  /*1440*/  VIADD R2, R4, 0xffffffe ;  /* 0x0ffffffe04027836 */ /* 0x001fcc0000000000 */
[----:B------:R0:W2:Y:S02]  /*1450*/  F2I.FTZ.U32.TRUNC.NTZ R3, R2 ;  /* 0x0000000200037305 */ /* 0x0000a4000021f000 */
[----:B0-----:R-:W-:Y:S02]  /*1460*/  HFMA2 R2, -RZ, RZ, 0, 0 ;  /* 0x00000000ff027431 */ /* 0x001fe400000001ff */
[----:B--2---:R-:W-:-:S04]  /*1470*/  IMAD.MOV R5, RZ, RZ, -R3 ;  /* 0x000000ffff057224 */ /* 0x004fc800078e0a03 */
[----:B------:R-:W-:-:S04]  /*1480*/  IMAD R5, R5, UR31, RZ ;  /* 0x0000001f05057c24 */ /* 0x000fc8000f8e02ff */
[----:B------:R-:W-:-:S06]  /*1490*/  IMAD.HI.U32 R5, R3, R5, R2 ;  /* 0x0000000503057227 */ /* 0x000fcc00078e0002 */
[----:B------:R-:W-:-:S04]  /*14a0*/  IMAD.HI.U32 R22, R5, R20, RZ ;  /* 0x0000001405167227 */ /* 0x000fc800078e00ff */
[----:B------:R-:W-:-:S04]  /*14b0*/  IMAD.MOV R3, RZ, RZ, -R22 ;  /* 0x000000ffff037224 */ /* 0x000fc800078e0a16 */
[----:B------:R-:W-:-:S05]  /*14c0*/  IMAD R0, R3, UR31, R20 ;  /* 0x0000001f03007c24 */ /* 0x000fca000f8e0214 */
[----:B------:R-:W-:-:S13]  /*14d0*/  ISETP.GE.U32.AND P0, PT, R0, UR31, PT ;  /* 0x0000001f00007c0c */ /* 0x000fda000bf06070 */
[----:B------:R-:W-:Y:S01]  /*14e0*/  @P0 VIADD R0, R0, -UR31 ;  /* 0x8000001f00000c36 */ /* 0x000fe20008000000 */
[----:B------:R-:W-:-:S04]  /*14f0*/  @P0 IADD3 R22, PT, PT, R22, 0x1, RZ ;  /* 0x0000000116160810 */ /* 0x000fc80007ffe0ff */
[----:B------:R-:W-:-:S13]  /*1500*/  ISETP.GE.U32.AND P1, PT, R0, UR31, PT ;  /* 0x0000001f00007c0c */ /* 0x000fda000bf26070 */
[----:B------:R-:W-:Y:S01]  /*1510*/  @P1 VIADD R22, R22, 0x1 ;  /* 0x0000000116161836 */ /* 0x000fe20000000000 */
[----:B------:R-:W-:-:S04]  /*1520*/  @!P2 LOP3.LUT R22, RZ, UR31, RZ, 0x33, !PT ;  /* 0x0000001fff16ac12 */ /* 0x000fc8000f8e33ff */
[----:B------:R-:W-:-:S05]  /*1530*/  IADD3 R3, PT, PT, -R22, RZ, RZ ;  /* 0x000000ff16037210 */ /* 0x000fca0007ffe1ff */
[----:B------:R-:W-:Y:S01]  /*1540*/  IMAD R20, R3, UR31, R20 ;  /* 0x0000001f03147c24 */ /* 0x000fe2000f8e0214 */
[----:B------:R-:W-:Y:S06]  /*1550*/  BRA `(.L_x_22) ;  /* 0x00000000003c7947 */ /* 0x000fec0003800000 */
.L_x_21:
[----:B------:R-:W0:Y:S01]  /*1560*/  LDCU UR14, c[0x0][0x398] ;  /* 0x00007300ff0e77ac */ /* 0x000e220008000800 */
[----:B------:R-:W-:Y:S01]  /*1570*/  IMAD.MOV.U32 R24, RZ, RZ, R20 ;  /* 0x000000ffff187224 */ /* 0x000fe200078e0014 */
[----:B------:R-:W-:Y:S01]  /*1580*/  MOV R5, R21 ;  /* 0x0000001500057202 */ /* 0x000fe20000000f00 */
[----:B------:R-:W-:Y:S01]  /*1590*/  IMAD.U32 R3, RZ, RZ, UR13 ;  /* 0x0000000dff037e24 */ /* 0x000fe2000f8e00ff */
[----:B------:R-:W-:Y:S02]  /*15a0*/  MOV R2, 0x15d0 ;  /* 0x000015d000027802 */ /* 0x000fe40000000f00 */
[----:B0-----:R-:W-:-:S07]  /*15b0*/  MOV R4, UR14 ;  /* 0x0000000e00047c02 */ /* 0x001fce0008000f00 */
[----:B-1----:R-:W-:Y:S05]  /*15c0*/  CALL.REL.NOINC `($__internal_0_$__cuda_sm20_div_s64) ;  /* 0x0000002000907944 */ /* 0x002fea0003c00000 */
[----:B------:R-:W-:Y:S01]  /*15d0*/  IADD3 R3, P0, PT, RZ, -R7, RZ ;  /* 0x80000007ff037210 */ /* 0x000fe20007f1e0ff */
[----:B------:R-:W-:Y:S01]  /*15e0*/  IMAD.MOV.U32 R22, RZ, RZ, R7 ;  /* 0x000000ffff167224 */ /* 0x000fe200078e0007 */
[----:B------:R-:W-:-:S03]  /*15f0*/  MOV R23, R0 ;  /* 0x0000000000177202 */ /* 0x000fc60000000f00 */
[----:B------:R-:W-:Y:S02]  /*1600*/  IMAD.X R2, RZ, RZ, ~R0, P0 ;  /* 0x000000ffff027224 */ /* 0x000fe400000e0e00 */
[----:B------:R-:W-:-:S04]  /*1610*/  IMAD.WIDE.U32 R20, R3, UR31, R20 ;  /* 0x0000001f03147c25 */ /* 0x000fc8000f8e0014 */
[----:B------:R-:W-:-:S04]  /*1620*/  IMAD R2, R2, UR31, RZ ;  /* 0x0000001f02027c24 */ /* 0x000fc8000f8e02ff */
[----:B------:R-:W-:-:S05]  /*1630*/  IMAD R3, R3, UR13, R2 ;  /* 0x0000000d03037c24 */ /* 0x000fca000f8e0202 */
[----:B------:R-:W-:-:S07]  /*1640*/  IADD3 R21, PT, PT, R3, R21, RZ ;  /* 0x0000001503157210 */ /* 0x000fce0007ffe0ff */
.L_x_22:
[----:B------:R-:W-:Y:S05]  /*1650*/  BSYNC.RECONVERGENT B1 ;  /* 0x0000000000017941 */ /* 0x000fea0003800200 */
.L_x_20:
[----:B------:R-:W-:Y:S01]  /*1660*/  LOP3.LUT R0, R23, UR4, RZ, 0xfc, !PT ;  /* 0x0000000417007c12 */ /* 0x000fe2000f8efcff */
[----:B------:R-:W-:Y:S03]  /*1670*/  BSSY.RECONVERGENT B1, `(.L_x_23) ;  /* 0x000002b000017945 */ /* 0x000fe60003800200 */
[----:B------:R-:W-:-:S13]  /*1680*/  ISETP.NE.U32.AND P0, PT, R0, RZ, PT ;  /* 0x000000ff0000720c */ /* 0x000fda0003f05070 */
[----:B------:R-:W-:Y:S05]  /*1690*/  @P0 BRA `(.L_x_24) ;  /* 0x00000000005c0947 */ /* 0x000fea0003800000 */
[----:B------:R-:W-:-:S04]  /*16a0*/  IMAD.U32 R3, RZ, RZ, UR36 ;  /* 0x00000024ff037e24 */ /* 0x000fc8000f8e00ff */
[----:B------:R-:W0:Y:S01]  /*16b0*/  I2F.U32.RP R6, R3 ;  /* 0x0000000300067306 */ /* 0x000e220000209000 */
[----:B------:R-:W-:-:S07]  /*16c0*/  ISETP.NE.U32.AND P2, PT, R3, RZ, PT ;  /* 0x000000ff0300720c */ /* 0x000fce0003f45070 */
[----:B0-----:R-:W0:Y:S02]  /*16d0*/  MUFU.RCP R6, R6 ;  /* 0x0000000600067308 */ /* 0x001e240000001000 */
[----:B0-----:R-:W-:-:S06]  /*16e0*/  IADD3 R4, PT, PT, R6, 0xffffffe, RZ ;  /* 0x0ffffffe06047810 */ /* 0x001fcc0007ffe0ff */
[----:B------:R0:W2:Y:S02]  /*16f0*/  F2I.FTZ.U32.TRUNC.NTZ R5, R4 ;  /* 0x0000000400057305 */ /* 0x0000a4000021f000 */
[----:B0-----:R-:W-:Y:S02]  /*1700*/  HFMA2 R4, -RZ, RZ, 0, 0 ;  /* 0x00000000ff047431 */ /* 0x001fe400000001ff */
[----:B--2---:R-:W-:-:S04]  /*1710*/  IMAD R0, R5, R3, RZ ;  /* 0x0000000305007224 */ /* 0x004fc800078e02ff */
[----:B------:R-:W-:-:S04]  /*1720*/  IMAD.MOV R7, RZ, RZ, -R0 ;  /* 0x000000ffff077224 */ /* 0x000fc800078e0a00 */
[----:B------:R-:W-:Y:S01]  /*1730*/  IMAD.HI.U32 R7, R5, R7, R4 ;  /* 0x0000000705077227 */ /* 0x000fe200078e0004 */
[----:B------:R-:W-:-:S05]  /*1740*/  MOV R5, RZ ;  /* 0x000000ff00057202 */ /* 0x000fca0000000f00 */
[----:B------:R-:W-:-:S04]  /*1750*/  IMAD.HI.U32 R0, R7, R22, RZ ;  /* 0x0000001607007227 */ /* 0x000fc800078e00ff */
[----:B------:R-:W-:-:S04]  /*1760*/  IMAD.MOV R2, RZ, RZ, -R0 ;  /* 0x000000ffff027224 */ /* 0x000fc800078e0a00 */
[----:B------:R-:W-:-:S05]  /*1770*/  IMAD R2, R3, R2, R22 ;  /* 0x0000000203027224 */ /* 0x000fca00078e0216 */
[----:B------:R-:W-:-:S13]  /*1780*/  ISETP.GE.U32.AND P0, PT, R2, R3, PT ;  /* 0x000000030200720c */ /* 0x000fda0003f06070 */
[----:B------:R-:W-:Y:S01]  /*1790*/  @P0 IADD3 R2, PT, PT, R2, -R3, RZ ;  /* 0x8000000302020210 */ /* 0x000fe20007ffe0ff */
[----:B------:R-:W-:-:S03]  /*17a0*/  @P0 VIADD R0, R0, 0x1 ;  /* 0x0000000100000836 */ /* 0x000fc60000000000 */
[----:B------:R-:W-:-:S13]  /*17b0*/  ISETP.GE.U32.AND P1, PT, R2, R3, PT ;  /* 0x000000030200720c */ /* 0x000fda0003f26070 */
[----:B------:R-:W-:Y:S02]  /*17c0*/  @P1 IADD3 R0, PT, PT, R0, 0x1, RZ ;  /* 0x0000000100001810 */ /* 0x000fe40007ffe0ff */
[----:B------:R-:W-:-:S05]  /*17d0*/  @!P2 LOP3.LUT R0, RZ, R3, RZ, 0x33, !PT ;  /* 0x00000003ff00a212 */ /* 0x000fca00078e33ff */
[----:B------:R-:W-:-:S04]  /*17e0*/  IMAD.MOV R4, RZ, RZ, -R0 ;  /* 0x000000ffff047224 */ /* 0x000fc800078e0a00 */
[----:B------:R-:W-:Y:S01]  /*17f0*/  IMAD R4, R3, R4, R22 ;  /* 0x0000000403047224 */ /* 0x000fe200078e0216 */
[----:B------:R-:W-:Y:S06]  /*1800*/  BRA `(.L_x_25) ;  /* 0x0000000000447947 */ /* 0x000fec0003800000 */
.L_x_24:
        /* <DEDUP_REMOVED lines=8> */
[----:B------:R-:W-:Y:S01]  /*1890*/  IMAD.U32 R3, RZ, RZ, UR36 ;  /* 0x00000024ff037e24 */ /* 0x000fe2000f8e00ff */
[----:B------:R-:W-:Y:S01]  /*18a0*/  MOV R5, R23 ;  /* 0x0000001700057202 */ /* 0x000fe20000000f00 */
[----:B------:R-:W-:Y:S01]  /*18b0*/  IMAD.MOV.U32 R4, RZ, RZ, R22 ;  /* 0x000000ffff047224 */ /* 0x000fe200078e0016 */
[----:B------:R-:W-:-:S03]  /*18c0*/  IADD3.X R0, PT, PT, RZ, ~R0, RZ, P0, !PT ;  /* 0x80000000ff007210 */ /* 0x000fc600007fe4ff */
[----:B------:R-:W-:-:S04]  /*18d0*/  IMAD.WIDE.U32 R4, R2, R3, R4 ;  /* 0x0000000302047225 */ /* 0x000fc800078e0004 */
[----:B------:R-:W-:Y:S02]  /*18e0*/  IMAD R9, R0, R3, RZ ;  /* 0x0000000300097224 */ /* 0x000fe400078e02ff */
[----:B------:R-:W-:Y:S02]  /*18f0*/  IMAD.MOV.U32 R0, RZ, RZ, R7 ;  /* 0x000000ffff007224 */ /* 0x000fe400078e0007 */
[----:B------:R-:W-:-:S05]  /*1900*/  IMAD R9, R2, UR4, R9 ;  /* 0x0000000402097c24 */ /* 0x000fca000f8e0209 */
[----:B------:R-:W-:-:S07]  /*1910*/  IADD3 R5, PT, PT, R9, R5, RZ ;  /* 0x0000000509057210 */ /* 0x000fce0007ffe0ff */
.L_x_25:
[----:B------:R-:W-:Y:S05]  /*1920*/  BSYNC.RECONVERGENT B1 ;  /* 0x0000000000017941 */ /* 0x000fea0003800200 */
.L_x_23:
[----:B------:R-:W-:-:S05]  /*1930*/  SHF.R.S32.HI R2, RZ, 0x1f, R0 ;  /* 0x0000001fff027819 */ /* 0x000fca0000011400 */
[-C--:B------:R-:W-:Y:S02]  /*1940*/  IMAD R7, R2, R3.reuse, RZ ;  /* 0x0000000302077224 */ /* 0x080fe400078e02ff */
[----:B------:R-:W-:-:S04]  /*1950*/  IMAD.WIDE.U32 R2, R0, R3, R4 ;  /* 0x0000000300027225 */ /* 0x000fc800078e0004 */
[----:B------:R-:W-:Y:S02]  /*1960*/  IMAD R7, R0, UR4, R7 ;  /* 0x0000000400077c24 */ /* 0x000fe4000f8e0207 */
[----:B-1----:R-:W-:-:S04]  /*1970*/  IMAD.WIDE.U32 R4, R2, R12, R20 ;  /* 0x0000000c02047225 */ /* 0x002fc800078e0014 */
[----:B------:R-:W-:-:S04]  /*1980*/  IMAD.IADD R3, R3, 0x1, R7 ;  /* 0x0000000103037824 */ /* 0x000fc800078e0207 */
[----:B------:R-:W-:-:S04]  /*1990*/  IMAD R3, R3, R12, RZ ;  /* 0x0000000c03037224 */ /* 0x000fc800078e02ff */
[----:B------:R-:W-:-:S05]  /*19a0*/  IMAD R3, R2, UR13, R3 ;  /* 0x0000000d02037c24 */ /* 0x000fca000f8e0203 */
[----:B------:R-:W-:Y:S01]  /*19b0*/  IADD3 R0, PT, PT, R5, R3, RZ ;  /* 0x0000000305007210 */ /* 0x000fe20007ffe0ff */
[----:B------:R-:W-:-:S04]  /*19c0*/  IMAD.WIDE.U32 R2, R4, R13, R18 ;  /* 0x0000000d04027225 */ /* 0x000fc800078e0012 */
[----:B------:R-:W-:Y:S02]  /*19d0*/  IMAD R5, R0, R13, RZ ;  /* 0x0000000d00057224 */ /* 0x000fe400078e02ff */
[----:B------:R-:W-:Y:S02]  /*19e0*/  IMAD.SHL.U32 R0, R2, 0x4, RZ ;  /* 0x0000000402007824 */ /* 0x000fe400078e00ff */
[----:B------:R-:W-:-:S03]  /*19f0*/  IMAD R5, R4, UR24, R5 ;  /* 0x0000001804057c24 */ /* 0x000fc6000f8e0205 */
[----:B------:R-:W-:Y:S02]  /*1a00*/  IADD3 R4, P0, PT, R0, UR20, RZ ;  /* 0x0000001400047c10 */ /* 0x000fe4000ff1e0ff */
[----:B------:R-:W-:-:S04]  /*1a10*/  IADD3 R3, PT, PT, R3, R5, RZ ;  /* 0x0000000503037210 */ /* 0x000fc80007ffe0ff */
[----:B------:R-:W-:-:S04]  /*1a20*/  SHF.L.U64.HI R3, R2, 0x2, R3 ;  /* 0x0000000202037819 */ /* 0x000fc80000010203 */
[----:B------:R-:W-:-:S05]  /*1a30*/  IADD3.X R5, PT, PT, R3, UR21, RZ, P0, !PT ;  /* 0x0000001503057c10 */ /* 0x000fca00087fe4ff */
[----:B------:R-:W2:Y:S01]  /*1a40*/  LDG.E.CONSTANT R4, desc[UR10][R4.64] ;  /* 0x0000000a04047981 */ /* 0x000ea2000c1e9900 */
[----:B------:R-:W-:Y:S01]  /*1a50*/  IADD3 R2, P0, PT, R0, UR22, RZ ;  /* 0x0000001600027c10 */ /* 0x000fe2000ff1e0ff */
[----:B------:R-:W-:Y:S03]  /*1a60*/  BSSY.RECONVERGENT B1, `(.L_x_26) ;  /* 0x000002f000017945 */ /* 0x000fe60003800200 */
[----:B------:R-:W-:Y:S02]  /*1a70*/  IADD3.X R3, PT, PT, R3, UR23, RZ, P0, !PT ;  /* 0x0000001703037c10 */ /* 0x000fe400087fe4ff */
[----:B------:R-:W-:-:S04]  /*1a80*/  IADD3 R20, P0, PT, R8, UR8, RZ ;  /* 0x0000000808147c10 */ /* 0x000fc8000ff1e0ff */
[----:B------:R-:W-:-:S04]  /*1a90*/  IADD3.X R21, PT, PT, R15, UR5, RZ, P0, !PT ;  /* 0x000000050f157c10 */ /* 0x000fc800087fe4ff */
[----:B------:R-:W-:-:S04]  /*1aa0*/  LOP3.LUT R0, R21, UR24, RZ, 0xfc, !PT ;  /* 0x0000001815007c12 */ /* 0x000fc8000f8efcff */
[----:B------:R-:W-:Y:S01]  /*1ab0*/  ISETP.NE.U32.AND P0, PT, R0, RZ, PT ;  /* 0x000000ff0000720c */ /* 0x000fe20003f05070 */
[----:B--2---:R-:W-:-:S05]  /*1ac0*/  FADD R7, R4, UR32 ;  /* 0x0000002004077e21 */ /* 0x004fca0008000000 */
[----:B------:R0:W-:Y:S07]  /*1ad0*/  STG.E desc[UR10][R2.64], R7 ;  /* 0x0000000702007986 */ /* 0x0001ee000c10190a */
[----:B------:R-:W-:Y:S05]  /*1ae0*/  @P0 BRA `(.L_x_27) ;  /* 0x00000000005c0947 */ /* 0x000fea0003800000 */
[----:B------:R-:W1:Y:S01]  /*1af0*/  I2F.U32.RP R4, R13 ;  /* 0x0000000d00047306 */ /* 0x000e620000209000 */
[----:B------:R-:W-:Y:S01]  /*1b00*/  ISETP.NE.U32.AND P2, PT, R13, RZ, PT ;  /* 0x000000ff0d00720c */ /* 0x000fe20003f45070 */
[----:B------:R-:W-:Y:S02]  /*1b10*/  HFMA2 R19, -RZ, RZ, 0, 0 ;  /* 0x00000000ff137431 */ /* 0x000fe400000001ff */
[----:B------:R-:W-:-:S04]  /*1b20*/  IMAD.MOV.U32 R15, RZ, RZ, RZ ;  /* 0x000000ffff0f7224 */ /* 0x000fc800078e00ff */
[----:B-1----:R-:W0:Y:S02]  /*1b30*/  MUFU.RCP R4, R4 ;  /* 0x0000000400047308 */ /* 0x002e240000001000 */
[----:B0-----:R-:W-:-:S06]  /*1b40*/  VIADD R2, R4, 0xffffffe ;  /* 0x0ffffffe04027836 */ /* 0x001fcc0000000000 */
[----:B------:R0:W1:Y:S02]  /*1b50*/  F2I.FTZ.U32.TRUNC.NTZ R3, R2 ;  /* 0x0000000200037305 */ /* 0x000064000021f000 */
[----:B0-----:R-:W-:Y:S01]  /*1b60*/  IMAD.MOV.U32 R2, RZ, RZ, RZ ;  /* 0x000000ffff027224 */ /* 0x001fe200078e00ff */
[----:B-1----:R-:W-:-:S05]  /*1b70*/  IADD3 R0, PT, PT, RZ, -R3, RZ ;  /* 0x80000003ff007210 */ /* 0x002fca0007ffe0ff */
[----:B------:R-:W-:-:S04]  /*1b80*/  IMAD R5, R0, R13, RZ ;  /* 0x0000000d00057224 */ /* 0x000fc800078e02ff */
[----:B------:R-:W-:-:S06]  /*1b90*/  IMAD.HI.U32 R5, R3, R5, R2 ;  /* 0x0000000503057227 */ /* 0x000fcc00078e0002 */
[----:B------:R-:W-:-:S05]  /*1ba0*/  IMAD.HI.U32 R18, R5, R20, RZ ;  /* 0x0000001405127227 */ /* 0x000fca00078e00ff */
[----:B------:R-:W-:-:S05]  /*1bb0*/  IADD3 R0, PT, PT, -R18, RZ, RZ ;  /* 0x000000ff12007210 */ /* 0x000fca0007ffe1ff */
[----:B------:R-:W-:-:S05]  /*1bc0*/  IMAD R0, R13, R0, R20 ;  /* 0x000000000d007224 */ /* 0x000fca00078e0214 */
[----:B------:R-:W-:-:S13]  /*1bd0*/  ISETP.GE.U32.AND P0, PT, R0, R13, PT ;  /* 0x0000000d0000720c */ /* 0x000fda0003f06070 */
[----:B------:R-:W-:Y:S01]  /*1be0*/  @P0 IMAD.IADD R0, R0, 0x1, -R13 ;  /* 0x0000000100000824 */ /* 0x000fe200078e0a0d */
[----:B------:R-:W-:-:S04]  /*1bf0*/  @P0 IADD3 R18, PT, PT, R18, 0x1, RZ ;  /* 0x0000000112120810 */ /* 0x000fc80007ffe0ff */
[----:B------:R-:W-:-:S13]  /*1c00*/  ISETP.GE.U32.AND P1, PT, R0, R13, PT ;  /* 0x0000000d0000720c */ /* 0x000fda0003f26070 */
[----:B------:R-:W-:Y:S01]  /*1c10*/  @P1 VIADD R18, R18, 0x1 ;  /* 0x0000000112121836 */ /* 0x000fe20000000000 */
[----:B------:R-:W-:-:S04]  /*1c20*/  @!P2 LOP3.LUT R18, RZ, R13, RZ, 0x33, !PT ;  /* 0x0000000dff12a212 */ /* 0x000fc800078e33ff */
[----:B------:R-:W-:-:S05]  /*1c30*/  IADD3 R14, PT, PT, -R18, RZ, RZ ;  /* 0x000000ff120e7210 */ /* 0x000fca0007ffe1ff */
[----:B------:R-:W-:Y:S01]  /*1c40*/  IMAD R14, R13, R14, R20 ;  /* 0x0000000e0d0e7224 */ /* 0x000fe200078e0214 */
[----:B------:R-:W-:Y:S06]  /*1c50*/  BRA `(.L_x_28) ;  /* 0x00000000003c7947 */ /* 0x000fec0003800000 */
.L_x_27:
[----:B------:R-:W1:Y:S01]  /*1c60*/  LDCU UR14, c[0x0][0x39c] ;  /* 0x00007380ff0e77ac */ /* 0x000e620008000800 */
[----:B------:R-:W-:Y:S01]  /*1c70*/  IMAD.MOV.U32 R24, RZ, RZ, R20 ;  /* 0x000000ffff187224 */ /* 0x000fe200078e0014 */
[----:B------:R-:W-:Y:S01]  /*1c80*/  MOV R5, R21 ;  /* 0x0000001500057202 */ /* 0x000fe20000000f00 */
[----:B0-----:R-:W-:Y:S01]  /*1c90*/  IMAD.U32 R3, RZ, RZ, UR24 ;  /* 0x00000018ff037e24 */ /* 0x001fe2000f8e00ff */
[----:B------:R-:W-:Y:S02]  /*1ca0*/  MOV R2, 0x1cd0 ;  /* 0x00001cd000027802 */ /* 0x000fe40000000f00 */
[----:B-1----:R-:W-:-:S07]  /*1cb0*/  MOV R4, UR14 ;  /* 0x0000000e00047c02 */ /* 0x002fce0008000f00 */
[----:B------:R-:W-:Y:S05]  /*1cc0*/  CALL.REL.NOINC `($__internal_0_$__cuda_sm20_div_s64) ;  /* 0x0000001800d07944 */ /* 0x000fea0003c00000 */
        /* <DEDUP_REMOVED lines=8> */
.L_x_28:
[----:B------:R-:W-:Y:S05]  /*1d50*/  BSYNC.RECONVERGENT B1 ;  /* 0x0000000000017941 */ /* 0x000fea0003800200 */
.L_x_26:
        /* <DEDUP_REMOVED lines=9> */
[----:B0-----:R-:W-:-:S06]  /*1df0*/  VIADD R2, R4, 0xffffffe ;  /* 0x0ffffffe04027836 */ /* 0x001fcc0000000000 */
[----:B------:R0:W1:Y:S02]  /*1e00*/  F2I.FTZ.U32.TRUNC.NTZ R3, R2 ;  /* 0x0000000200037305 */ /* 0x000064000021f000 */
[----:B0-----:R-:W-:Y:S01]  /*1e10*/  IMAD.MOV.U32 R2, RZ, RZ, RZ ;  /* 0x000000ffff027224 */ /* 0x001fe200078e00ff */
[----:B-1----:R-:W-:-:S05]  /*1e20*/  IADD3 R5, PT, PT, RZ, -R3, RZ ;  /* 0x80000003ff057210 */ /* 0x002fca0007ffe0ff */
[----:B------:R-:W-:-:S04]  /*1e30*/  IMAD R5, R5, UR31, RZ ;  /* 0x0000001f05057c24 */ /* 0x000fc8000f8e02ff */
[----:B------:R-:W-:-:S06]  /*1e40*/  IMAD.HI.U32 R5, R3, R5, R2 ;  /* 0x0000000503057227 */ /* 0x000fcc00078e0002 */
[----:B------:R-:W-:-:S05]  /*1e50*/  IMAD.HI.U32 R22, R5, R18, RZ ;  /* 0x0000001205167227 */ /* 0x000fca00078e00ff */
[----:B------:R-:W-:-:S05]  /*1e60*/  IADD3 R3, PT, PT, -R22, RZ, RZ ;  /* 0x000000ff16037210 */ /* 0x000fca0007ffe1ff */
        /* <DEDUP_REMOVED lines=10> */
.L_x_30:
[----:B------:R-:W0:Y:S01]  /*1f10*/  LDCU UR14, c[0x0][0x398] ;  /* 0x00007300ff0e77ac */ /* 0x000e220008000800 */
[----:B------:R-:W-:Y:S01]  /*1f20*/  IMAD.MOV.U32 R24, RZ, RZ, R18 ;  /* 0x000000ffff187224 */ /* 0x000fe200078e0012 */
[----:B------:R-:W-:Y:S01]  /*1f30*/  MOV R5, R19 ;  /* 0x0000001300057202 */ /* 0x000fe20000000f00 */
[----:B------:R-:W-:Y:S01]  /*1f40*/  IMAD.U32 R3, RZ, RZ, UR13 ;  /* 0x0000000dff037e24 */ /* 0x000fe2000f8e00ff */
[----:B------:R-:W-:Y:S02]  /*1f50*/  MOV R2, 0x1f80 ;  /* 0x00001f8000027802 */ /* 0x000fe40000000f00 */
[----:B0-----:R-:W-:-:S07]  /*1f60*/  MOV R4, UR14 ;  /* 0x0000000e00047c02 */ /* 0x001fce0008000f00 */
        /* <DEDUP_REMOVED lines=9> */
.L_x_31:
[----:B------:R-:W-:Y:S05]  /*2000*/  BSYNC.RECONVERGENT B1 ;  /* 0x0000000000017941 */ /* 0x000fea0003800200 */
.L_x_29:
        /* <DEDUP_REMOVED lines=9> */
[----:B------:R0:W1:Y:S02]  /*20a0*/  F2I.FTZ.U32.TRUNC.NTZ R5, R4 ;  /* 0x0000000400057305 */ /* 0x000064000021f000 */
[----:B0-----:R-:W-:Y:S02]  /*20b0*/  HFMA2 R4, -RZ, RZ, 0, 0 ;  /* 0x00000000ff047431 */ /* 0x001fe400000001ff */
[----:B-1----:R-:W-:-:S04]  /*20c0*/  IMAD R0, R5, R3, RZ ;  /* 0x0000000305007224 */ /* 0x002fc800078e02ff */
        /* <DEDUP_REMOVED lines=15> */
.L_x_33:
        /* <DEDUP_REMOVED lines=17> */
.L_x_34:
[----:B------:R-:W-:Y:S05]  /*22d0*/  BSYNC.RECONVERGENT B1 ;  /* 0x0000000000017941 */ /* 0x000fea0003800200 */
.L_x_32:
[----:B------:R-:W-:-:S05]  /*22e0*/  SHF.R.S32.HI R2, RZ, 0x1f, R0 ;  /* 0x0000001fff027819 */ /* 0x000fca0000011400 */
[-C--:B------:R-:W-:Y:S02]  /*22f0*/  IMAD R7, R2, R3.reuse, RZ ;  /* 0x0000000302077224 */ /* 0x080fe400078e02ff */
[----:B------:R-:W-:-:S04]  /*2300*/  IMAD.WIDE.U32 R2, R0, R3, R4 ;  /* 0x0000000300027225 */ /* 0x000fc800078e0004 */
[----:B------:R-:W-:Y:S02]  /*2310*/  IMAD R7, R0, UR4, R7 ;  /* 0x0000000400077c24 */ /* 0x000fe4000f8e0207 */
[----:B------:R-:W-:-:S04]  /*2320*/  IMAD.WIDE.U32 R4, R2, R12, R18 ;  /* 0x0000000c02047225 */ /* 0x000fc800078e0012 */
        /* <DEDUP_REMOVED lines=46> */
.L_x_36:
        /* <DEDUP_REMOVED lines=15> */
.L_x_37:
[----:B------:R-:W-:Y:S05]  /*2700*/  BSYNC.RECONVERGENT B1 ;  /* 0x0000000000017941 */ /* 0x000fea0003800200 */
.L_x_35:
        /* <DEDUP_REMOVED lines=27> */
.L_x_39:
        /* <DEDUP_REMOVED lines=15> */
.L_x_40:
[----:B------:R-:W-:Y:S05]  /*29b0*/  BSYNC.RECONVERGENT B1 ;  /* 0x0000000000017941 */ /* 0x000fea0003800200 */
.L_x_38:
        /* <DEDUP_REMOVED lines=27> */
.L_x_42:
        /* <DEDUP_REMOVED lines=17> */
.L_x_43:
[----:B------:R-:W-:Y:S05]  /*2c80*/  BSYNC.RECONVERGENT B1 ;  /* 0x0000000000017941 */ /* 0x000fea0003800200 */
.L_x_41:
        /* <DEDUP_REMOVED lines=51> */
.L_x_45:
        /* <DEDUP_REMOVED lines=15> */
.L_x_46:
[----:B------:R-:W-:Y:S05]  /*30b0*/  BSYNC.RECONVERGENT B1 ;  /* 0x0000000000017941 */ /* 0x000fea0003800200 */
.L_x_44:
        /* <DEDUP_REMOVED lines=27> */
.L_x_48:
        /* <DEDUP_REMOVED lines=15> */
.L_x_49:
[----:B------:R-:W-:Y:S05]  /*3360*/  BSYNC.RECONVERGENT B1 ;  /* 0x0000000000017941 */ /* 0x000fea0003800200 */
.L_x_47:
        /* <DEDUP_REMOVED lines=27> */
.L_x_51:
        /* <DEDUP_REMOVED lines=17> */
.L_x_52:
[----:B------:R-:W-:Y:S05]  /*3630*/  BSYNC.RECONVERGENT B1 ;  /* 0x0000000000017941 */ /* 0x000fea0003800200 */
.L_x_50:
[----:B------:R-:W-:-:S05]  /*3640*/  SHF.R.S32.HI R2, RZ, 0x1f, R0 ;  /* 0x0000001fff027819 */ /* 0x000fca0000011400 */
[-C--:B------:R-:W-:Y:S02]  /*3650*/  IMAD R7, R2, R3.reuse, RZ ;  /* 0x0000000302077224 */ /* 0x080fe400078e02ff */
[----:B------:R-:W-:-:S04]  /*3660*/  IMAD.WIDE.U32 R2, R0, R3, R4 ;  /* 0x0000000300027225 */ /* 0x000fc800078e0004 */
[----:B------:R-:W-:Y:S02]  /*3670*/  IMAD R7, R0, UR4, R7 ;  /* 0x0000000400077c24 */ /* 0x000fe4000f8e0207 */
[----:B------:R-:W-:-:S04]  /*3680*/  IMAD.WIDE.U32 R4, R2, UR34, R18 ;  /* 0x0000002202047c25 */ /* 0x000fc8000f8e0012 */
[----:B------:R-:W-:-:S04]  /*3690*/  IMAD.IADD R0, R3, 0x1, R7 ;  /* 0x0000000103007824 */ /* 0x000fc800078e0207 */
[----:B------:R-:W-:-:S04]  /*36a0*/  IMAD R3, R0, UR34, RZ ;  /* 0x0000002200037c24 */ /* 0x000fc8000f8e02ff */
[----:B------:R-:W-:-:S05]  /*36b0*/  IMAD R3, R2, UR13, R3 ;  /* 0x0000000d02037c24 */ /* 0x000fca000f8e0203 */
[----:B------:R-:W-:Y:S01]  /*36c0*/  IADD3 R0, PT, PT, R5, R3, RZ ;  /* 0x0000000305007210 */ /* 0x000fe20007ffe0ff */
[----:B------:R-:W-:-:S04]  /*36d0*/  IMAD.WIDE.U32 R2, R4, UR35, R14 ;  /* 0x0000002304027c25 */ /* 0x000fc8000f8e000e */
[----:B------:R-:W-:Y:S02]  /*36e0*/  IMAD R5, R0, UR35, RZ ;  /* 0x0000002300057c24 */ /* 0x000fe4000f8e02ff */
[----:B------:R-:W-:Y:S02]  /*36f0*/  IMAD.SHL.U32 R0, R2, 0x4, RZ ;  /* 0x0000000402007824 */ /* 0x000fe400078e00ff */
[----:B------:R-:W-:-:S03]  /*3700*/  IMAD R5, R4, UR24, R5 ;  /* 0x0000001804057c24 */ /* 0x000fc6000f8e0205 */
[----:B------:R-:W-:Y:S02]  /*3710*/  IADD3 R4, P0, PT, R0, UR20, RZ ;  /* 0x0000001400047c10 */ /* 0x000fe4000ff1e0ff */
[----:B------:R-:W-:-:S04]  /*3720*/  IADD3 R3, PT, PT, R3, R5, RZ ;  /* 0x0000000503037210 */ /* 0x000fc80007ffe0ff */
[----:B------:R-:W-:-:S04]  /*3730*/  SHF.L.U64.HI R3, R2, 0x2, R3 ;  /* 0x0000000202037819 */ /* 0x000fc80000010203 */
[----:B------:R-:W-:-:S05]  /*3740*/  IADD3.X R5, PT, PT, R3, UR21, RZ, P0, !PT ;  /* 0x0000001503057c10 */ /* 0x000fca00087fe4ff */
[----:B------:R-:W2:Y:S01]  /*3750*/  LDG.E.CONSTANT R4, desc[UR10][R4.64] ;  /* 0x0000000a04047981 */ /* 0x000ea2000c1e9900 */
[----:B------:R-:W-:-:S04]  /*3760*/  IADD3 R2, P0, PT, R0, UR22, RZ ;  /* 0x0000001600027c10 */ /* 0x000fc8000ff1e0ff */
[----:B------:R-:W-:Y:S02]  /*3770*/  IADD3.X R3, PT, PT, R3, UR23, RZ, P0, !PT ;  /* 0x0000001703037c10 */ /* 0x000fe400087fe4ff */
[----:B------:R-:W-:-:S04]  /*3780*/  IADD3 R8, P0, PT, R20, UR8, RZ ;  /* 0x0000000814087c10 */ /* 0x000fc8000ff1e0ff */
[----:B------:R-:W-:Y:S02]  /*3790*/  IADD3.X R15, PT, PT, R21, UR5, RZ, P0, !PT ;  /* 0x00000005150f7c10 */ /* 0x000fe400087fe4ff */
[----:B------:R-:W-:-:S04]  /*37a0*/  ISETP.GE.U32.AND P0, PT, R8, UR6, PT ;  /* 0x0000000608007c0c */ /* 0x000fc8000bf06070 */
[----:B------:R-:W-:Y:S01]  /*37b0*/  ISETP.GE.AND.EX P0, PT, R15, UR12, PT, P0 ;  /* 0x0000000c0f007c0c */ /* 0x000fe2000bf06300 */
[----:B--2---:R-:W-:-:S05]  /*37c0*/  FADD R7, R4, UR32 ;  /* 0x0000002004077e21 */ /* 0x004fca0008000000 */
[----:B------:R0:W-:Y:S07]  /*37d0*/  STG.E desc[UR10][R2.64], R7 ;  /* 0x0000000702007986 */ /* 0x0001ee000c10190a */
[----:B------:R-:W-:Y:S05]  /*37e0*/  @!P0 BRA `(.L_x_53) ;  /* 0xffffffd800408947 */ /* 0x000fea000383ffff */
[----:B------:R-:W-:Y:S05]  /*37f0*/  BSYNC.RECONVERGENT B0 ;  /* 0x0000000000007941 */ /* 0x000fea0003800200 */
.L_x_16:
[----:B------:R-:W-:Y:S05]  /*3800*/  EXIT ;  /* 0x000000000000794d */ /* 0x000fea0003800000 */
        .weak           $__internal_0_$__cuda_sm20_div_s64
        .type           $__internal_0_$__cuda_sm20_div_s64,@function
        .size           $__internal_0_$__cuda_sm20_div_s64,($__internal_1_$__cuda_sm20_div_u64 - $__internal_0_$__cuda_sm20_div_s64)
$__internal_0_$__cuda_sm20_div_s64:
[-C--:B------:R-:W-:Y:S02]  /*3810*/  IADD3 R17, P1, PT, RZ, -R4.reuse, RZ ;  /* 0x80000004ff117210 */ /* 0x080fe40007f3e0ff */
[----:B------:R-:W-:Y:S02]  /*3820*/  ISETP.GE.AND P0, PT, R3, RZ, PT ;  /* 0x000000ff0300720c */ /* 0x000fe40003f06270 */
[----:B------:R-:W-:Y:S01]  /*3830*/  ISETP.GE.AND P3, PT, R5, RZ, PT ;  /* 0x000000ff0500720c */ /* 0x000fe20003f66270 */
[----:B------:R-:W-:Y:S01]  /*3840*/  IMAD.X R0, RZ, RZ, ~R3, P1 ;  /* 0x000000ffff007224 */ /* 0x000fe200008e0e03 */
[----:B------:R-:W-:Y:S02]  /*3850*/  SEL R16, R17, R4, !P0 ;  /* 0x0000000411107207 */ /* 0x000fe40004000000 */
[----:B------:R-:W-:Y:S02]  /*3860*/  IADD3 R25, P4, PT, RZ, -R24, RZ ;  /* 0x80000018ff197210 */ /* 0x000fe40007f9e0ff */
[----:B------:R-:W-:-:S02]  /*3870*/  SEL R17, R0, R3, !P0 ;  /* 0x0000000300117207 */ /* 0x000fc40004000000 */
[----:B------:R-:W-:Y:S02]  /*3880*/  SEL R25, R25, R24, !P3 ;  /* 0x0000001819197207 */ /* 0x000fe40005800000 */
[----:B------:R-:W0:Y:S08]  /*3890*/  I2F.U64.RP R0, R16 ;  /* 0x0000001000007312 */ /* 0x000e300000309000 */
[----:B0-----:R-:W0:Y:S02]  /*38a0*/  MUFU.RCP R11, R0 ;  /* 0x00000000000b7308 */ /* 0x001e240000001000 */
[----:B0-----:R-:W-:-:S06]  /*38b0*/  IADD3 R11, PT, PT, R11, 0x1ffffffe, RZ ;  /* 0x1ffffffe0b0b7810 */ /* 0x001fcc0007ffe0ff */
[----:B------:R-:W0:Y:S02]  /*38c0*/  F2I.U64.TRUNC R28, R11 ;  /* 0x0000000b001c7311 */ /* 0x000e24000020d800 */
[----:B0-----:R-:W-:Y:S01]  /*38d0*/  IMAD.WIDE.U32 R6, R28, R16, RZ ;  /* 0x000000101c067225 */ /* 0x001fe200078e00ff */
[----:B------:R-:W-:-:S03]  /*38e0*/  MOV R27, R28 ;  /* 0x0000001c001b7202 */ /* 0x000fc60000000f00 */
[----:B------:R-:W-:Y:S01]  /*38f0*/  IMAD R9, R28, R17, R7 ;  /* 0x000000111c097224 */ /* 0x000fe200078e0207 */
[----:B------:R-:W-:-:S03]  /*3900*/  IADD3 R7, P0, PT, RZ, -R6, RZ ;  /* 0x80000006ff077210 */ /* 0x000fc60007f1e0ff */
[----:B------:R-:W-:Y:S02]  /*3910*/  IMAD R6, R29, R16, R9 ;  /* 0x000000101d067224 */ /* 0x000fe400078e0209 */
[----:B------:R-:W-:-:S04]  /*3920*/  IMAD.HI.U32 R26, R28, R7, RZ ;  /* 0x000000071c1a7227 */ /* 0x000fc800078e00ff */
[----:B------:R-:W-:-:S04]  /*3930*/  IMAD.X R6, RZ, RZ, ~R6, P0 ;  /* 0x000000ffff067224 */ /* 0x000fc800000e0e06 */
[----:B------:R-:W-:-:S04]  /*3940*/  IMAD.WIDE.U32 R26, P0, R28, R6, R26 ;  /* 0x000000061c1a7225 */ /* 0x000fc8000780001a */
[C---:B------:R-:W-:Y:S02]  /*3950*/  IMAD R0, R29.reuse, R6, RZ ;  /* 0x000000061d007224 */ /* 0x040fe400078e02ff */
[----:B------:R-:W-:-:S04]  /*3960*/  IMAD.HI.U32 R7, P1, R29, R7, R26 ;  /* 0x000000071d077227 */ /* 0x000fc8000782001a */
[----:B------:R-:W-:Y:S01]  /*3970*/  IMAD.HI.U32 R6, R29, R6, RZ ;  /* 0x000000061d067227 */ /* 0x000fe200078e00ff */
[----:B------:R-:W-:-:S03]  /*3980*/  IADD3 R27, P2, PT, R0, R7, RZ ;  /* 0x00000007001b7210 */ /* 0x000fc60007f5e0ff */
[----:B------:R-:W-:Y:S02]  /*3990*/  IMAD.X R6, R6, 0x1, R29, P0 ;  /* 0x0000000106067824 */ /* 0x000fe400000e061d */
[----:B------:R-:W-:-:S03]  /*39a0*/  IMAD.WIDE.U32 R28, R27, R16, RZ ;  /* 0x000000101b1c7225 */ /* 0x000fc600078e00ff */
[----:B------:R-:W-:Y:S01]  /*39b0*/  IADD3.X R7, PT, PT, RZ, RZ, R6, P2, P1 ;  /* 0x000000ffff077210 */ /* 0x000fe200017e2406 */
[----:B------:R-:W-:Y:S01]  /*39c0*/  IMAD R0, R27, R17, R29 ;  /* 0x000000111b007224 */ /* 0x000fe200078e021d */
[----:B------:R-:W-:-:S03]  /*39d0*/  IADD3 R6, P0, PT, RZ, -R28, RZ ;  /* 0x8000001cff067210 */ /* 0x000fc60007f1e0ff */
[----:B------:R-:W-:Y:S02]  /*39e0*/  IMAD R0, R7, R16, R0 ;  /* 0x0000001007007224 */ /* 0x000fe400078e0200 */
[----:B------:R-:W-:-:S03]  /*39f0*/  IMAD.HI.U32 R26, R27, R6, RZ ;  /* 0x000000061b1a7227 */ /* 0x000fc600078e00ff */
[----:B------:R-:W-:-:S05]  /*3a00*/  IADD3.X R0, PT, PT, RZ, ~R0, RZ, P0, !PT ;  /* 0x80000000ff007210 */ /* 0x000fca00007fe4ff */
[----:B------:R-:W-:-:S04]  /*3a10*/  IMAD.WIDE.U32 R26, P0, R27, R0, R26 ;  /* 0x000000001b1a7225 */ /* 0x000fc8000780001a */
[C---:B------:R-:W-:Y:S02]  /*3a20*/  IMAD R9, R7.reuse, R0, RZ ;  /* 0x0000000007097224 */ /* 0x040fe400078e02ff */
[----:B------:R-:W-:-:S04]  /*3a30*/  IMAD.HI.U32 R6, P1, R7, R6, R26 ;  /* 0x0000000607067227 */ /* 0x000fc8000782001a */
[----:B------:R-:W-:Y:S01]  /*3a40*/  IMAD.HI.U32 R0, R7, R0, RZ ;  /* 0x0000000007007227 */ /* 0x000fe200078e00ff */
[----:B------:R-:W-:-:S03]  /*3a50*/  IADD3 R9, P2, PT, R9, R6, RZ ;  /* 0x0000000609097210 */ /* 0x000fc60007f5e0ff */
[----:B------:R-:W-:Y:S01]  /*3a60*/  IMAD.X R6, RZ, RZ, ~R5, P4 ;  /* 0x000000ffff067224 */ /* 0x000fe200020e0e05 */
[----:B------:R-:W-:Y:S01]  /*3a70*/  IADD3.X R7, PT, PT, R0, R7, RZ, P0, !PT ;  /* 0x0000000700077210 */ /* 0x000fe200007fe4ff */
[----:B------:R-:W-:-:S03]  /*3a80*/  IMAD.HI.U32 R26, R9, R25, RZ ;  /* 0x00000019091a7227 */ /* 0x000fc600078e00ff */
[-C--:B------:R-:W-:Y:S01]  /*3a90*/  SEL R6, R6, R5.reuse, !P3 ;  /* 0x0000000506067207 */ /* 0x080fe20005800000 */
[----:B------:R-:W-:Y:S01]  /*3aa0*/  IMAD.MOV.U32 R27, RZ, RZ, RZ ;  /* 0x000000ffff1b7224 */ /* 0x000fe200078e00ff */
[----:B------:R-:W-:Y:S02]  /*3ab0*/  IADD3.X R7, PT, PT, RZ, RZ, R7, P2, P1 ;  /* 0x000000ffff077210 */ /* 0x000fe400017e2407 */
[----:B------:R-:W-:Y:S01]  /*3ac0*/  LOP3.LUT R5, R3, R5, RZ, 0x3c, !PT ;  /* 0x0000000503057212 */ /* 0x000fe200078e3cff */
[----:B------:R-:W-:-:S04]  /*3ad0*/  IMAD.WIDE.U32 R26, R9, R6, R26 ;  /* 0x00000006091a7225 */ /* 0x000fc800078e001a */
[C---:B------:R-:W-:Y:S02]  /*3ae0*/  IMAD R0, R7.reuse, R6, RZ ;  /* 0x0000000607007224 */ /* 0x040fe400078e02ff */
[----:B------:R-:W-:-:S04]  /*3af0*/  IMAD.HI.U32 R9, P0, R7, R25, R26 ;  /* 0x0000001907097227 */ /* 0x000fc8000780001a */
[----:B------:R-:W-:Y:S01]  /*3b00*/  IMAD.HI.U32 R7, R7, R6, RZ ;  /* 0x0000000607077227 */ /* 0x000fe200078e00ff */
[----:B------:R-:W-:-:S04]  /*3b10*/  IADD3 R0, P1, PT, R0, R9, RZ ;  /* 0x0000000900007210 */ /* 0x000fc80007f3e0ff */
[----:B------:R-:W-:Y:S01]  /*3b20*/  IADD3.X R7, PT, PT, R7, RZ, RZ, P0, !PT ;  /* 0x000000ff07077210 */ /* 0x000fe200007fe4ff */
[----:B------:R-:W-:-:S04]  /*3b30*/  IMAD.WIDE.U32 R26, R0, R16, RZ ;  /* 0x00000010001a7225 */ /* 0x000fc800078e00ff */
[----:B------:R-:W-:Y:S01]  /*3b40*/  IMAD.X R7, RZ, RZ, R7, P1 ;  /* 0x000000ffff077224 */ /* 0x000fe200008e0607 */
[----:B------:R-:W-:Y:S01]  /*3b50*/  IADD3 R25, P1, PT, -R26, R25, RZ ;  /* 0x000000191a197210 */ /* 0x000fe20007f3e1ff */
[----:B------:R-:W-:-:S03]  /*3b60*/  IMAD R9, R0, R17, R27 ;  /* 0x0000001100097224 */ /* 0x000fc600078e021b */
[-C--:B------:R-:W-:Y:S01]  /*3b70*/  ISETP.GE.U32.AND P0, PT, R25, R16.reuse, PT ;  /* 0x000000101900720c */ /* 0x080fe20003f06070 */
[----:B------:R-:W-:-:S05]  /*3b80*/  IMAD R9, R7, R16, R9 ;  /* 0x0000001007097224 */ /* 0x000fca00078e0209 */
[----:B------:R-:W-:Y:S02]  /*3b90*/  IADD3.X R6, PT, PT, ~R9, R6, RZ, P1, !PT ;  /* 0x0000000609067210 */ /* 0x000fe40000ffe5ff */
[----:B------:R-:W-:Y:S02]  /*3ba0*/  IADD3 R24, P1, PT, R25, -R16, RZ ;  /* 0x8000001019187210 */ /* 0x000fe40007f3e0ff */
[----:B------:R-:W-:Y:S02]  /*3bb0*/  ISETP.GE.U32.AND.EX P0, PT, R6, R17, PT, P0 ;  /* 0x000000110600720c */ /* 0x000fe40003f06100 */
[----:B------:R-:W-:Y:S01]  /*3bc0*/  IADD3 R9, P2, PT, R0, 0x1, RZ ;  /* 0x0000000100097810 */ /* 0x000fe20007f5e0ff */
[----:B------:R-:W-:Y:S01]  /*3bd0*/  IMAD.X R11, R6, 0x1, ~R17, P1 ;  /* 0x00000001060b7824 */ /* 0x000fe200008e0e11 */
[----:B------:R-:W-:Y:S02]  /*3be0*/  SEL R25, R24, R25, P0 ;  /* 0x0000001918197207 */ /* 0x000fe40000000000 */
[----:B------:R-:W-:-:S02]  /*3bf0*/  IADD3.X R24, PT, PT, RZ, R7, RZ, P2, !PT ;  /* 0x00000007ff187210 */ /* 0x000fc400017fe4ff */
[----:B------:R-:W-:Y:S02]  /*3c00*/  SEL R9, R9, R0, P0 ;  /* 0x0000000009097207 */ /* 0x000fe40000000000 */
[----:B------:R-:W-:Y:S02]  /*3c10*/  SEL R11, R11, R6, P0 ;  /* 0x000000060b0b7207 */ /* 0x000fe40000000000 */
[----:B------:R-:W-:Y:S02]  /*3c20*/  ISETP.GE.U32.AND P1, PT, R25, R16, PT ;  /* 0x000000101900720c */ /* 0x000fe40003f26070 */
[----:B------:R-:W-:Y:S02]  /*3c30*/  SEL R24, R24, R7, P0 ;  /* 0x0000000718187207 */ /* 0x000fe40000000000 */
[----:B------:R-:W-:Y:S02]  /*3c40*/  IADD3 R0, P2, PT, R9, 0x1, RZ ;  /* 0x0000000109007810 */ /* 0x000fe40007f5e0ff */
[----:B------:R-:W-:-:S02]  /*3c50*/  ISETP.GE.U32.AND.EX P0, PT, R11, R17, PT, P1 ;  /* 0x000000110b00720c */ /* 0x000fc40003f06110 */
[----:B------:R-:W-:Y:S01]  /*3c60*/  ISETP.GE.AND P1, PT, R5, RZ, PT ;  /* 0x000000ff0500720c */ /* 0x000fe20003f26270 */
[----:B------:R-:W-:Y:S01]  /*3c70*/  IMAD.X R7, RZ, RZ, R24, P2 ;  /* 0x000000ffff077224 */ /* 0x000fe200010e0618 */
[----:B------:R-:W-:-:S04]  /*3c80*/  SEL R0, R0, R9, P0 ;  /* 0x0000000900007207 */ /* 0x000fc80000000000 */
[----:B------:R-:W-:Y:S02]  /*3c90*/  SEL R24, R7, R24, P0 ;  /* 0x0000001807187207 */ /* 0x000fe40000000000 */
[----:B------:R-:W-:Y:S02]  /*3ca0*/  IADD3 R7, P2, PT, RZ, -R0, RZ ;  /* 0x80000000ff077210 */ /* 0x000fe40007f5e0ff */
[----:B------:R-:W-:Y:S02]  /*3cb0*/  ISETP.NE.U32.AND P0, PT, R4, RZ, PT ;  /* 0x000000ff0400720c */ /* 0x000fe40003f05070 */
[----:B------:R-:W-:Y:S02]  /*3cc0*/  IADD3.X R5, PT, PT, RZ, ~R24, RZ, P2, !PT ;  /* 0x80000018ff057210 */ /* 0x000fe400017fe4ff */
[----:B------:R-:W-:Y:S01]  /*3cd0*/  ISETP.NE.AND.EX P0, PT, R3, RZ, PT, P0 ;  /* 0x000000ff0300720c */ /* 0x000fe20003f05300 */
[----:B------:R-:W-:Y:S01]  /*3ce0*/  IMAD.MOV.U32 R3, RZ, RZ, 0x0 ;  /* 0x00000000ff037424 */ /* 0x000fe200078e00ff */
[----:B------:R-:W-:-:S02]  /*3cf0*/  SEL R7, R7, R0, !P1 ;  /* 0x0000000007077207 */ /* 0x000fc40004800000 */
[----:B------:R-:W-:Y:S02]  /*3d00*/  SEL R5, R5, R24, !P1 ;  /* 0x0000001805057207 */ /* 0x000fe40004800000 */
[----:B------:R-:W-:Y:S02]  /*3d10*/  SEL R7, R7, 0xffffffff, P0 ;  /* 0xffffffff07077807 */ /* 0x000fe40000000000 */
[----:B------:R-:W-:Y:S01]  /*3d20*/  SEL R0, R5, 0xffffffff, P0 ;  /* 0xffffffff05007807 */ /* 0x000fe20000000000 */
[----:B------:R-:W-:Y:S06]  /*3d30*/  RET.REL.NODEC R2 `(_Z16add_bias_nchw_1dPKfPfiiiif) ;  /* 0xffffffc002b07950 */ /* 0x000fec0003c3ffff */
        .weak           $__internal_1_$__cuda_sm20_div_u64
        .type           $__internal_1_$__cuda_sm20_div_u64,@function
        .size           $__internal_1_$__cuda_sm20_div_u64,(.L_x_56 - $__internal_1_$__cuda_sm20_div_u64)
$__internal_1_$__cuda_sm20_div_u64:
[----:B------:R-:W-:Y:S02]  /*3d40*/  UMOV UR4, UR8 ;  /* 0x0000000800047c82 */ /* 0x000fe40008000000 */
[----:B------:R-:W0:Y:S08]  /*3d50*/  I2F.U64.RP R3, UR4 ;  /* 0x0000000400037d12 */ /* 0x000e300008309000 */
[----:B0-----:R-:W0:Y:S02]  /*3d60*/  MUFU.RCP R3, R3 ;  /* 0x0000000300037308 */ /* 0x001e240000001000 */
[----:B0-----:R-:W-:-:S06]  /*3d70*/  IADD3 R6, PT, PT, R3, 0x1ffffffe, RZ ;  /* 0x1ffffffe03067810 */ /* 0x001fcc0007ffe0ff */
[----:B------:R-:W0:Y:S02]  /*3d80*/  F2I.U64.TRUNC R6, R6 ;  /* 0x0000000600067311 */ /* 0x000e24000020d800 */
[----:B0-----:R-:W-:-:S04]  /*3d90*/  IMAD.WIDE.U32 R10, R6, UR8, RZ ;  /* 0x00000008060a7c25 */ /* 0x001fc8000f8e00ff */
[C---:B------:R-:W-:Y:S01]  /*3da0*/  IMAD R5, R6.reuse, UR5, R11 ;  /* 0x0000000506057c24 */ /* 0x040fe2000f8e020b */
[----:B------:R-:W-:Y:S02]  /*3db0*/  IADD3 R9, P0, PT, RZ, -R10, RZ ;  /* 0x8000000aff097210 */ /* 0x000fe40007f1e0ff */
[----:B------:R-:W-:Y:S01]  /*3dc0*/  MOV R11, R6 ;  /* 0x00000006000b7202 */ /* 0x000fe20000000f00 */
[----:B------:R-:W-:Y:S02]  /*3dd0*/  IMAD R5, R7, UR8, R5 ;  /* 0x0000000807057c24 */ /* 0x000fe4000f8e0205 */
        /* <DEDUP_REMOVED lines=8> */
[----:B------:R-:W-:-:S03]  /*3e60*/  IMAD.WIDE.U32 R6, R11, UR8, RZ ;  /* 0x000000080b067c25 */ /* 0x000fc6000f8e00ff */
[----:B------:R-:W-:Y:S01]  /*3e70*/  IADD3.X R3, PT, PT, RZ, RZ, R3, P2, P1 ;  /* 0x000000ffff037210 */ /* 0x000fe200017e2403 */
[----:B------:R-:W-:Y:S01]  /*3e80*/  IMAD R10, R11, UR5, R7 ;  /* 0x000000050b0a7c24 */ /* 0x000fe2000f8e0207 */
[----:B------:R-:W-:-:S03]  /*3e90*/  IADD3 R7, P0, PT, RZ, -R6, RZ ;  /* 0x80000006ff077210 */ /* 0x000fc60007f1e0ff */
[----:B------:R-:W-:Y:S02]  /*3ea0*/  IMAD R5, R3, UR8, R10 ;  /* 0x0000000803057c24 */ /* 0x000fe4000f8e020a */
[----:B------:R-:W-:-:S03]  /*3eb0*/  IMAD.HI.U32 R10, R11, R7, RZ ;  /* 0x000000070b0a7227 */ /* 0x000fc600078e00ff */
[----:B------:R-:W-:-:S05]  /*3ec0*/  IADD3.X R6, PT, PT, RZ, ~R5, RZ, P0, !PT ;  /* 0x80000005ff067210 */ /* 0x000fca00007fe4ff */
[----:B------:R-:W-:-:S04]  /*3ed0*/  IMAD.WIDE.U32 R10, P0, R11, R6, R10 ;  /* 0x000000060b0a7225 */ /* 0x000fc8000780000a */
[C---:B------:R-:W-:Y:S02]  /*3ee0*/  IMAD R12, R3.reuse, R6, RZ ;  /* 0x00000006030c7224 */ /* 0x040fe400078e02ff */
[----:B------:R-:W-:-:S04]  /*3ef0*/  IMAD.HI.U32 R5, P1, R3, R7, R10 ;  /* 0x0000000703057227 */ /* 0x000fc8000782000a */
[----:B------:R-:W-:Y:S02]  /*3f00*/  HFMA2 R7, -RZ, RZ, 0, 0 ;  /* 0x00000000ff077431 */ /* 0x000fe400000001ff */
[----:B------:R-:W-:Y:S01]  /*3f10*/  IMAD.HI.U32 R6, R3, R6, RZ ;  /* 0x0000000603067227 */ /* 0x000fe200078e00ff */
[----:B------:R-:W-:-:S03]  /*3f20*/  IADD3 R5, P2, PT, R12, R5, RZ ;  /* 0x000000050c057210 */ /* 0x000fc60007f5e0ff */
[----:B------:R-:W-:Y:S02]  /*3f30*/  IMAD.X R3, R6, 0x1, R3, P0 ;  /* 0x0000000106037824 */ /* 0x000fe400000e0603 */
[----:B------:R-:W-:-:S03]  /*3f40*/  IMAD.HI.U32 R6, R5, R0, RZ ;  /* 0x0000000005067227 */ /* 0x000fc600078e00ff */
[----:B------:R-:W-:Y:S01]  /*3f50*/  IADD3.X R3, PT, PT, RZ, RZ, R3, P2, P1 ;  /* 0x000000ffff037210 */ /* 0x000fe200017e2403 */
[----:B------:R-:W-:-:S04]  /*3f60*/  IMAD.WIDE.U32 R6, R5, R2, R6 ;  /* 0x0000000205067225 */ /* 0x000fc800078e0006 */
[C---:B------:R-:W-:Y:S02]  /*3f70*/  IMAD R10, R3.reuse, R2, RZ ;  /* 0x00000002030a7224 */ /* 0x040fe400078e02ff */
[----:B------:R-:W-:-:S04]  /*3f80*/  IMAD.HI.U32 R5, P0, R3, R0, R6 ;  /* 0x0000000003057227 */ /* 0x000fc80007800006 */
[----:B------:R-:W-:Y:S01]  /*3f90*/  IMAD.HI.U32 R3, R3, R2, RZ ;  /* 0x0000000203037227 */ /* 0x000fe200078e00ff */
[----:B------:R-:W-:-:S03]  /*3fa0*/  IADD3 R5, P1, PT, R10, R5, RZ ;  /* 0x000000050a057210 */ /* 0x000fc60007f3e0ff */
[----:B------:R-:W-:Y:S02]  /*3fb0*/  IMAD.X R3, RZ, RZ, R3, P0 ;  /* 0x000000ffff037224 */ /* 0x000fe400000e0603 */
[----:B------:R-:W-:-:S03]  /*3fc0*/  IMAD.WIDE.U32 R6, R5, UR8, RZ ;  /* 0x0000000805067c25 */ /* 0x000fc6000f8e00ff */
[----:B------:R-:W-:Y:S01]  /*3fd0*/  IADD3.X R3, PT, PT, RZ, R3, RZ, P1, !PT ;  /* 0x00000003ff037210 */ /* 0x000fe20000ffe4ff */
[C---:B------:R-:W-:Y:S01]  /*3fe0*/  IMAD R10, R5.reuse, UR5, R7 ;  /* 0x00000005050a7c24 */ /* 0x040fe2000f8e0207 */
[----:B------:R-:W-:Y:S02]  /*3ff0*/  IADD3 R9, P1, PT, -R6, R0, RZ ;  /* 0x0000000006097210 */ /* 0x000fe40007f3e1ff */
[----:B------:R-:W-:Y:S01]  /*4000*/  IADD3 R0, P2, PT, R5, 0x1, RZ ;  /* 0x0000000105007810 */ /* 0x000fe20007f5e0ff */
[----:B------:R-:W-:Y:S01]  /*4010*/  IMAD R7, R3, UR8, R10 ;  /* 0x0000000803077c24 */ /* 0x000fe2000f8e020a */
[----:B------:R-:W-:-:S03]  /*4020*/  ISETP.GE.U32.AND P0, PT, R9, UR8, PT ;  /* 0x0000000809007c0c */ /* 0x000fc6000bf06070 */
[----:B------:R-:W-:Y:S01]  /*4030*/  IMAD.X R10, R2, 0x1, ~R7, P1 ;  /* 0x00000001020a7824 */ /* 0x000fe200008e0e07 */
[----:B------:R-:W-:Y:S02]  /*4040*/  IADD3 R6, P1, PT, R9, -UR8, RZ ;  /* 0x8000000809067c10 */ /* 0x000fe4000ff3e0ff */
[----:B------:R-:W-:Y:S02]  /*4050*/  IADD3.X R2, PT, PT, RZ, R3, RZ, P2, !PT ;  /* 0x00000003ff027210 */ /* 0x000fe400017fe4ff */
[C---:B------:R-:W-:Y:S02]  /*4060*/  ISETP.GE.U32.AND.EX P0, PT, R10.reuse, UR5, PT, P0 ;  /* 0x000000050a007c0c */ /* 0x040fe4000bf06100 */
[----:B------:R-:W-:Y:S02]  /*4070*/  IADD3.X R7, PT, PT, R10, ~UR5, RZ, P1, !PT ;  /* 0x800000050a077c10 */ /* 0x000fe40008ffe4ff */
[----:B------:R-:W-:Y:S02]  /*4080*/  SEL R6, R6, R9, P0 ;  /* 0x0000000906067207 */ /* 0x000fe40000000000 */
[----:B------:R-:W-:-:S02]  /*4090*/  SEL R5, R0, R5, P0 ;  /* 0x0000000500057207 */ /* 0x000fc40000000000 */
[----:B------:R-:W-:Y:S02]  /*40a0*/  SEL R7, R7, R10, P0 ;  /* 0x0000000a07077207 */ /* 0x000fe40000000000 */
[----:B------:R-:W-:Y:S02]  /*40b0*/  SEL R0, R2, R3, P0 ;  /* 0x0000000302007207 */ /* 0x000fe40000000000 */
[----:B------:R-:W-:Y:S02]  /*40c0*/  ISETP.GE.U32.AND P0, PT, R6, UR8, PT ;  /* 0x0000000806007c0c */ /* 0x000fe4000bf06070 */
[----:B------:R-:W-:Y:S02]  /*40d0*/  IADD3 R2, P2, PT, R5, 0x1, RZ ;  /* 0x0000000105027810 */ /* 0x000fe40007f5e0ff */
[----:B------:R-:W-:Y:S02]  /*40e0*/  ISETP.GE.U32.AND.EX P0, PT, R7, UR5, PT, P0 ;  /* 0x0000000507007c0c */ /* 0x000fe4000bf06100 */
[----:B------:R-:W-:Y:S01]  /*40f0*/  ISETP.NE.U32.AND P1, PT, RZ, UR8, PT ;  /* 0x00000008ff007c0c */ /* 0x000fe2000bf25070 */
[----:B------:R-:W-:Y:S01]  /*4100*/  IMAD.X R3, RZ, RZ, R0, P2 ;  /* 0x000000ffff037224 */ /* 0x000fe200010e0600 */
[----:B------:R-:W-:-:S02]  /*4110*/  SEL R2, R2, R5, P0 ;  /* 0x0000000502027207 */ /* 0x000fc40000000000 */
[----:B------:R-:W-:Y:S02]  /*4120*/  MOV R5, 0x0 ;  /* 0x0000000000057802 */ /* 0x000fe40000000f00 */
[----:B------:R-:W-:Y:S02]  /*4130*/  ISETP.NE.AND.EX P1, PT, RZ, UR5, PT, P1 ;  /* 0x00000005ff007c0c */ /* 0x000fe4000bf25310 */
[----:B------:R-:W-:Y:S02]  /*4140*/  SEL R3, R3, R0, P0 ;  /* 0x0000000003037207 */ /* 0x000fe40000000000 */
[----:B------:R-:W-:Y:S02]  /*4150*/  SEL R2, R2, 0xffffffff, P1 ;  /* 0xffffffff02027807 */ /* 0x000fe40000800000 */
[----:B------:R-:W-:Y:S01]  /*4160*/  SEL R3, R3, 0xffffffff, P1 ;  /* 0xffffffff03037807 */ /* 0x000fe20000800000 */
[----:B------:R-:W-:Y:S06]  /*4170*/  RET.REL.NODEC R4 `(_Z16add_bias_nchw_1dPKfPfiiiif) ;  /* 0xffffffbc04a07950 */ /* 0x000fec0003c3ffff */
.L_x_54:
[----:B------:R-:W-:-:S00]  /*4180*/  BRA `(.L_x_54) ;  /* 0xfffffffc00fc7947 */ /* 0x000fc0000383ffff */
[----:B------:R-:W-:-:S00]  /*4190*/  NOP ;  /* 0x0000000000007918 */ /* 0x000fc00000000000 */
        /* <DEDUP_REMOVED lines=14> */
.L_x_56:


//--------------------- .nv.shared.reserved.0     --------------------------
	.section	.nv.shared.reserved.0,"aw",@nobits
	.weak		__nv_reservedSMEM_offset_0_alias
	.size		__nv_reservedSMEM_offset_0_alias, 0, 64
	.other		__nv_reservedSMEM_offset_0_alias,@"STO_CUDA_RESERVED_SHARED STV_DEFAULT"
__nv_reservedSMEM_offset_0_alias:
	.zero		0
	.zero		64


//--------------------- .nv.constant0._Z16add_bias_nchw_1dPKfPfiiiif --------------------------
	.section	.nv.constant0._Z16add_bias_nchw_1dPKfPfiiiif,"a",@progbits
	.sectionflags	@""
	.align	4
.nv.constant0._Z16add_bias_nchw_1dPKfPfiiiif:
	.zero		932


//--------------------- SYMBOLS --------------------------

	.type		.nv.reservedSmem.offset0,@object
	.size		.nv.reservedSmem.offset0,0x4
